//
// Generated by NVIDIA NVVM Compiler
//
// Compiler Build ID: CL-36424714
// Cuda compilation tools, release 13.0, V13.0.88
// Based on NVVM 20.0.0
//

.version 9.0
.target sm_100
.address_size 64

	// .globl	_Z22get_num_nonzero_by_rowIfEvPT_Piii
.extern .func  (.param .b32 func_retval0) vprintf
(
	.param .b64 vprintf_param_0,
	.param .b64 vprintf_param_1
)
;
// _ZZ20store_nonzero_by_rowIfLi5EEvPT_PiS2_S1_iiE6svalue has been demoted
.global .align 1 .b8 $str[16] = {91, 37, 100, 93, 37, 100, 32, 37, 100, 32, 58, 32, 37, 102, 10};

.visible .entry _Z22get_num_nonzero_by_rowIfEvPT_Piii(
	.param .u64 .ptr .align 1 _Z22get_num_nonzero_by_rowIfEvPT_Piii_param_0,
	.param .u64 .ptr .align 1 _Z22get_num_nonzero_by_rowIfEvPT_Piii_param_1,
	.param .u32 _Z22get_num_nonzero_by_rowIfEvPT_Piii_param_2,
	.param .u32 _Z22get_num_nonzero_by_rowIfEvPT_Piii_param_3
)
{
	.reg .pred 	%p<45>;
	.reg .b16 	%rs<4>;
	.reg .b32 	%r<140>;
	.reg .b32 	%f<31>;
	.reg .b64 	%rd<18>;

	ld.param.u64 	%rd4, [_Z22get_num_nonzero_by_rowIfEvPT_Piii_param_0];
	ld.param.u64 	%rd3, [_Z22get_num_nonzero_by_rowIfEvPT_Piii_param_1];
	ld.param.u32 	%r48, [_Z22get_num_nonzero_by_rowIfEvPT_Piii_param_3];
	cvta.to.global.u64 	%rd1, %rd4;
	mov.u32 	%r50, %ctaid.y;
	mov.u32 	%r51, %ntid.y;
	mov.u32 	%r52, %tid.y;
	mad.lo.s32 	%r1, %r50, %r51, %r52;
	mov.u32 	%r2, %tid.x;
	mov.u32 	%r3, %ntid.x;
	rem.u32 	%r4, %r48, %r3;
	sub.s32 	%r128, %r48, %r4;
	setp.lt.s32 	%p1, %r128, 1;
	mov.b32 	%r139, 0;
	@%p1 bra 	$L__BB0_3;
	mad.lo.s32 	%r6, %r48, %r1, %r2;
	mov.b32 	%r120, 0;
	mov.u32 	%r139, %r120;
$L__BB0_2:
	setp.eq.s32 	%p2, %r2, 0;
	add.s32 	%r54, %r6, %r120;
	mul.wide.s32 	%rd5, %r54, 4;
	add.s64 	%rd6, %rd1, %rd5;
	ld.global.f32 	%f1, [%rd6];
	setp.neu.f32 	%p3, %f1, 0f00000000;
	mov.b32 	%r55, -1;
	vote.sync.ballot.b32 	%r56, %p3, %r55;
	popc.b32 	%r57, %r56;
	selp.b32 	%r58, %r57, 0, %p2;
	add.s32 	%r139, %r58, %r139;
	add.s32 	%r120, %r120, %r3;
	setp.lt.s32 	%p5, %r120, %r128;
	@%p5 bra 	$L__BB0_2;
$L__BB0_3:
	setp.ne.s32 	%p6, %r2, 0;
	@%p6 bra 	$L__BB0_18;
	setp.ge.s32 	%p7, %r128, %r48;
	@%p7 bra 	$L__BB0_17;
	mul.lo.s32 	%r12, %r48, %r1;
	and.b32  	%r13, %r4, 15;
	add.s32 	%r60, %r4, -1;
	setp.lt.u32 	%p8, %r60, 15;
	@%p8 bra 	$L__BB0_8;
	cvt.u16.u32 	%rs1, %r4;
	shr.u16 	%rs2, %rs1, 4;
	and.b16  	%rs3, %rs2, 127;
	mul.wide.u16 	%r61, %rs3, 16;
	neg.s32 	%r124, %r61;
	add.s64 	%rd2, %rd1, 32;
	add.s32 	%r123, %r128, %r12;
$L__BB0_7:
	.pragma "nounroll";
	mul.wide.s32 	%rd7, %r123, 4;
	add.s64 	%rd8, %rd2, %rd7;
	ld.global.f32 	%f2, [%rd8+-32];
	setp.neu.f32 	%p9, %f2, 0f00000000;
	selp.u32 	%r62, 1, 0, %p9;
	add.s32 	%r63, %r139, %r62;
	ld.global.f32 	%f3, [%rd8+-28];
	setp.neu.f32 	%p10, %f3, 0f00000000;
	selp.u32 	%r64, 1, 0, %p10;
	add.s32 	%r65, %r63, %r64;
	ld.global.f32 	%f4, [%rd8+-24];
	setp.neu.f32 	%p11, %f4, 0f00000000;
	selp.u32 	%r66, 1, 0, %p11;
	add.s32 	%r67, %r65, %r66;
	ld.global.f32 	%f5, [%rd8+-20];
	setp.neu.f32 	%p12, %f5, 0f00000000;
	selp.u32 	%r68, 1, 0, %p12;
	add.s32 	%r69, %r67, %r68;
	ld.global.f32 	%f6, [%rd8+-16];
	setp.neu.f32 	%p13, %f6, 0f00000000;
	selp.u32 	%r70, 1, 0, %p13;
	add.s32 	%r71, %r69, %r70;
	ld.global.f32 	%f7, [%rd8+-12];
	setp.neu.f32 	%p14, %f7, 0f00000000;
	selp.u32 	%r72, 1, 0, %p14;
	add.s32 	%r73, %r71, %r72;
	ld.global.f32 	%f8, [%rd8+-8];
	setp.neu.f32 	%p15, %f8, 0f00000000;
	selp.u32 	%r74, 1, 0, %p15;
	add.s32 	%r75, %r73, %r74;
	ld.global.f32 	%f9, [%rd8+-4];
	setp.neu.f32 	%p16, %f9, 0f00000000;
	selp.u32 	%r76, 1, 0, %p16;
	add.s32 	%r77, %r75, %r76;
	ld.global.f32 	%f10, [%rd8];
	setp.neu.f32 	%p17, %f10, 0f00000000;
	selp.u32 	%r78, 1, 0, %p17;
	add.s32 	%r79, %r77, %r78;
	ld.global.f32 	%f11, [%rd8+4];
	setp.neu.f32 	%p18, %f11, 0f00000000;
	selp.u32 	%r80, 1, 0, %p18;
	add.s32 	%r81, %r79, %r80;
	ld.global.f32 	%f12, [%rd8+8];
	setp.neu.f32 	%p19, %f12, 0f00000000;
	selp.u32 	%r82, 1, 0, %p19;
	add.s32 	%r83, %r81, %r82;
	ld.global.f32 	%f13, [%rd8+12];
	setp.neu.f32 	%p20, %f13, 0f00000000;
	selp.u32 	%r84, 1, 0, %p20;
	add.s32 	%r85, %r83, %r84;
	ld.global.f32 	%f14, [%rd8+16];
	setp.neu.f32 	%p21, %f14, 0f00000000;
	selp.u32 	%r86, 1, 0, %p21;
	add.s32 	%r87, %r85, %r86;
	ld.global.f32 	%f15, [%rd8+20];
	setp.neu.f32 	%p22, %f15, 0f00000000;
	selp.u32 	%r88, 1, 0, %p22;
	add.s32 	%r89, %r87, %r88;
	ld.global.f32 	%f16, [%rd8+24];
	setp.neu.f32 	%p23, %f16, 0f00000000;
	selp.u32 	%r90, 1, 0, %p23;
	add.s32 	%r91, %r89, %r90;
	ld.global.f32 	%f17, [%rd8+28];
	setp.neu.f32 	%p24, %f17, 0f00000000;
	selp.u32 	%r92, 1, 0, %p24;
	add.s32 	%r139, %r91, %r92;
	add.s32 	%r128, %r128, 16;
	add.s32 	%r124, %r124, 16;
	add.s32 	%r123, %r123, 16;
	setp.ne.s32 	%p25, %r124, 0;
	@%p25 bra 	$L__BB0_7;
$L__BB0_8:
	setp.eq.s32 	%p26, %r13, 0;
	@%p26 bra 	$L__BB0_17;
	and.b32  	%r27, %r4, 7;
	setp.lt.u32 	%p27, %r13, 8;
	@%p27 bra 	$L__BB0_11;
	add.s32 	%r94, %r128, %r12;
	mul.wide.s32 	%rd9, %r94, 4;
	add.s64 	%rd10, %rd1, %rd9;
	ld.global.f32 	%f18, [%rd10];
	setp.neu.f32 	%p28, %f18, 0f00000000;
	selp.u32 	%r95, 1, 0, %p28;
	add.s32 	%r96, %r139, %r95;
	ld.global.f32 	%f19, [%rd10+4];
	setp.neu.f32 	%p29, %f19, 0f00000000;
	selp.u32 	%r97, 1, 0, %p29;
	add.s32 	%r98, %r96, %r97;
	ld.global.f32 	%f20, [%rd10+8];
	setp.neu.f32 	%p30, %f20, 0f00000000;
	selp.u32 	%r99, 1, 0, %p30;
	add.s32 	%r100, %r98, %r99;
	ld.global.f32 	%f21, [%rd10+12];
	setp.neu.f32 	%p31, %f21, 0f00000000;
	selp.u32 	%r101, 1, 0, %p31;
	add.s32 	%r102, %r100, %r101;
	ld.global.f32 	%f22, [%rd10+16];
	setp.neu.f32 	%p32, %f22, 0f00000000;
	selp.u32 	%r103, 1, 0, %p32;
	add.s32 	%r104, %r102, %r103;
	ld.global.f32 	%f23, [%rd10+20];
	setp.neu.f32 	%p33, %f23, 0f00000000;
	selp.u32 	%r105, 1, 0, %p33;
	add.s32 	%r106, %r104, %r105;
	ld.global.f32 	%f24, [%rd10+24];
	setp.neu.f32 	%p34, %f24, 0f00000000;
	selp.u32 	%r107, 1, 0, %p34;
	add.s32 	%r108, %r106, %r107;
	ld.global.f32 	%f25, [%rd10+28];
	setp.neu.f32 	%p35, %f25, 0f00000000;
	selp.u32 	%r109, 1, 0, %p35;
	add.s32 	%r139, %r108, %r109;
	add.s32 	%r128, %r128, 8;
$L__BB0_11:
	setp.eq.s32 	%p36, %r27, 0;
	@%p36 bra 	$L__BB0_17;
	and.b32  	%r33, %r4, 3;
	setp.lt.u32 	%p37, %r27, 4;
	@%p37 bra 	$L__BB0_14;
	add.s32 	%r111, %r128, %r12;
	mul.wide.s32 	%rd11, %r111, 4;
	add.s64 	%rd12, %rd1, %rd11;
	ld.global.f32 	%f26, [%rd12];
	setp.neu.f32 	%p38, %f26, 0f00000000;
	selp.u32 	%r112, 1, 0, %p38;
	add.s32 	%r113, %r139, %r112;
	ld.global.f32 	%f27, [%rd12+4];
	setp.neu.f32 	%p39, %f27, 0f00000000;
	selp.u32 	%r114, 1, 0, %p39;
	add.s32 	%r115, %r113, %r114;
	ld.global.f32 	%f28, [%rd12+8];
	setp.neu.f32 	%p40, %f28, 0f00000000;
	selp.u32 	%r116, 1, 0, %p40;
	add.s32 	%r117, %r115, %r116;
	ld.global.f32 	%f29, [%rd12+12];
	setp.neu.f32 	%p41, %f29, 0f00000000;
	selp.u32 	%r118, 1, 0, %p41;
	add.s32 	%r139, %r117, %r118;
	add.s32 	%r128, %r128, 4;
$L__BB0_14:
	setp.eq.s32 	%p42, %r33, 0;
	@%p42 bra 	$L__BB0_17;
	add.s32 	%r137, %r128, %r12;
	neg.s32 	%r136, %r33;
$L__BB0_16:
	.pragma "nounroll";
	mul.wide.s32 	%rd13, %r137, 4;
	add.s64 	%rd14, %rd1, %rd13;
	ld.global.f32 	%f30, [%rd14];
	setp.neu.f32 	%p43, %f30, 0f00000000;
	selp.u32 	%r119, 1, 0, %p43;
	add.s32 	%r139, %r139, %r119;
	add.s32 	%r137, %r137, 1;
	add.s32 	%r136, %r136, 1;
	setp.ne.s32 	%p44, %r136, 0;
	@%p44 bra 	$L__BB0_16;
$L__BB0_17:
	cvta.to.global.u64 	%rd15, %rd3;
	mul.wide.u32 	%rd16, %r1, 4;
	add.s64 	%rd17, %rd15, %rd16;
	st.global.u32 	[%rd17+4], %r139;
$L__BB0_18:
	ret;

}
	// .globl	_Z20store_nonzero_by_rowIfLi5EEvPT_PiS2_S1_ii
.visible .entry _Z20store_nonzero_by_rowIfLi5EEvPT_PiS2_S1_ii(
	.param .u64 .ptr .align 1 _Z20store_nonzero_by_rowIfLi5EEvPT_PiS2_S1_ii_param_0,
	.param .u64 .ptr .align 1 _Z20store_nonzero_by_rowIfLi5EEvPT_PiS2_S1_ii_param_1,
	.param .u64 .ptr .align 1 _Z20store_nonzero_by_rowIfLi5EEvPT_PiS2_S1_ii_param_2,
	.param .u64 .ptr .align 1 _Z20store_nonzero_by_rowIfLi5EEvPT_PiS2_S1_ii_param_3,
	.param .u32 _Z20store_nonzero_by_rowIfLi5EEvPT_PiS2_S1_ii_param_4,
	.param .u32 _Z20store_nonzero_by_rowIfLi5EEvPT_PiS2_S1_ii_param_5
)
{
	.local .align 8 .b8 	__local_depot1[24];
	.reg .b64 	%SP;
	.reg .b64 	%SPL;
	.reg .pred 	%p<21>;
	.reg .b32 	%r<172>;
	.reg .b32 	%f<22>;
	.reg .b64 	%rd<89>;
	.reg .b64 	%fd<11>;
	// demoted variable
	.shared .align 4 .b8 _ZZ20store_nonzero_by_rowIfLi5EEvPT_PiS2_S1_iiE6svalue[20];
	mov.u64 	%SPL, __local_depot1;
	cvta.local.u64 	%SP, %SPL;
	ld.param.u64 	%rd8, [_Z20store_nonzero_by_rowIfLi5EEvPT_PiS2_S1_ii_param_0];
	ld.param.u64 	%rd9, [_Z20store_nonzero_by_rowIfLi5EEvPT_PiS2_S1_ii_param_1];
	ld.param.u64 	%rd10, [_Z20store_nonzero_by_rowIfLi5EEvPT_PiS2_S1_ii_param_2];
	ld.param.u64 	%rd11, [_Z20store_nonzero_by_rowIfLi5EEvPT_PiS2_S1_ii_param_3];
	ld.param.u32 	%r52, [_Z20store_nonzero_by_rowIfLi5EEvPT_PiS2_S1_ii_param_5];
	cvta.to.global.u64 	%rd1, %rd11;
	cvta.to.global.u64 	%rd2, %rd10;
	cvta.to.global.u64 	%rd12, %rd9;
	cvta.to.global.u64 	%rd3, %rd8;
	add.u64 	%rd13, %SP, 0;
	add.u64 	%rd4, %SPL, 0;
	mov.u32 	%r54, %ctaid.y;
	mov.u32 	%r55, %ntid.y;
	mov.u32 	%r56, %tid.y;
	mad.lo.s32 	%r1, %r54, %r55, %r56;
	mov.u32 	%r2, %tid.x;
	mov.u32 	%r3, %ntid.x;
	rem.u32 	%r4, %r52, %r3;
	sub.s32 	%r163, %r52, %r4;
	setp.lt.s32 	%p1, %r163, 1;
	mul.wide.u32 	%rd14, %r1, 4;
	add.s64 	%rd5, %rd12, %rd14;
	mov.b32 	%r153, 0;
	@%p1 bra 	$L__BB1_14;
	mad.lo.s32 	%r6, %r52, %r1, %r2;
	shl.b32 	%r58, %r2, 2;
	mov.u32 	%r59, _ZZ20store_nonzero_by_rowIfLi5EEvPT_PiS2_S1_iiE6svalue;
	add.s32 	%r7, %r59, %r58;
	mov.b32 	%r150, 0;
	mov.u64 	%rd17, $str;
	mov.u32 	%r153, %r150;
$L__BB1_2:
	setp.ne.s32 	%p2, %r2, 0;
	add.s32 	%r60, %r6, %r150;
	mul.wide.s32 	%rd15, %r60, 4;
	add.s64 	%rd16, %rd3, %rd15;
	ld.global.f32 	%f11, [%rd16];
	st.shared.f32 	[%r7], %f11;
	bar.sync 	0;
	@%p2 bra 	$L__BB1_13;
	ld.shared.f32 	%f1, [_ZZ20store_nonzero_by_rowIfLi5EEvPT_PiS2_S1_iiE6svalue];
	setp.eq.f32 	%p3, %f1, 0f00000000;
	@%p3 bra 	$L__BB1_5;
	ld.global.u32 	%r61, [%rd5];
	add.s32 	%r62, %r61, %r153;
	cvt.f64.f32 	%fd1, %f1;
	st.local.v2.u32 	[%rd4], {%r62, %r1};
	st.local.u32 	[%rd4+8], %r150;
	st.local.f64 	[%rd4+16], %fd1;
	cvta.global.u64 	%rd18, %rd17;
	{ // callseq 0, 0
	.param .b64 param0;
	st.param.b64 	[param0], %rd18;
	.param .b64 param1;
	st.param.b64 	[param1], %rd13;
	.param .b32 retval0;
	call.uni (retval0), 
	vprintf, 
	(
	param0, 
	param1
	);
	ld.param.b32 	%r63, [retval0];
	} // callseq 0
	ld.global.u32 	%r65, [%rd5];
	add.s32 	%r66, %r65, %r153;
	mul.wide.s32 	%rd20, %r66, 4;
	add.s64 	%rd21, %rd2, %rd20;
	st.global.u32 	[%rd21], %r150;
	ld.shared.f32 	%f12, [_ZZ20store_nonzero_by_rowIfLi5EEvPT_PiS2_S1_iiE6svalue];
	ld.global.u32 	%r67, [%rd5];
	add.s32 	%r68, %r67, %r153;
	mul.wide.s32 	%rd22, %r68, 4;
	add.s64 	%rd23, %rd1, %rd22;
	st.global.f32 	[%rd23], %f12;
	add.s32 	%r153, %r153, 1;
$L__BB1_5:
	ld.shared.f32 	%f2, [_ZZ20store_nonzero_by_rowIfLi5EEvPT_PiS2_S1_iiE6svalue+4];
	setp.eq.f32 	%p4, %f2, 0f00000000;
	@%p4 bra 	$L__BB1_7;
	ld.global.u32 	%r69, [%rd5];
	add.s32 	%r70, %r69, %r153;
	add.s32 	%r71, %r150, 1;
	cvt.f64.f32 	%fd2, %f2;
	st.local.v2.u32 	[%rd4], {%r70, %r1};
	st.local.u32 	[%rd4+8], %r71;
	st.local.f64 	[%rd4+16], %fd2;
	cvta.global.u64 	%rd25, %rd17;
	{ // callseq 1, 0
	.param .b64 param0;
	st.param.b64 	[param0], %rd25;
	.param .b64 param1;
	st.param.b64 	[param1], %rd13;
	.param .b32 retval0;
	call.uni (retval0), 
	vprintf, 
	(
	param0, 
	param1
	);
	ld.param.b32 	%r72, [retval0];
	} // callseq 1
	ld.global.u32 	%r74, [%rd5];
	add.s32 	%r75, %r74, %r153;
	mul.wide.s32 	%rd27, %r75, 4;
	add.s64 	%rd28, %rd2, %rd27;
	st.global.u32 	[%rd28], %r71;
	ld.shared.f32 	%f13, [_ZZ20store_nonzero_by_rowIfLi5EEvPT_PiS2_S1_iiE6svalue+4];
	ld.global.u32 	%r76, [%rd5];
	add.s32 	%r77, %r76, %r153;
	mul.wide.s32 	%rd29, %r77, 4;
	add.s64 	%rd30, %rd1, %rd29;
	st.global.f32 	[%rd30], %f13;
	add.s32 	%r153, %r153, 1;
$L__BB1_7:
	ld.shared.f32 	%f3, [_ZZ20store_nonzero_by_rowIfLi5EEvPT_PiS2_S1_iiE6svalue+8];
	setp.eq.f32 	%p5, %f3, 0f00000000;
	@%p5 bra 	$L__BB1_9;
	ld.global.u32 	%r78, [%rd5];
	add.s32 	%r79, %r78, %r153;
	add.s32 	%r80, %r150, 2;
	cvt.f64.f32 	%fd3, %f3;
	st.local.v2.u32 	[%rd4], {%r79, %r1};
	st.local.u32 	[%rd4+8], %r80;
	st.local.f64 	[%rd4+16], %fd3;
	cvta.global.u64 	%rd32, %rd17;
	{ // callseq 2, 0
	.param .b64 param0;
	st.param.b64 	[param0], %rd32;
	.param .b64 param1;
	st.param.b64 	[param1], %rd13;
	.param .b32 retval0;
	call.uni (retval0), 
	vprintf, 
	(
	param0, 
	param1
	);
	ld.param.b32 	%r81, [retval0];
	} // callseq 2
	ld.global.u32 	%r83, [%rd5];
	add.s32 	%r84, %r83, %r153;
	mul.wide.s32 	%rd34, %r84, 4;
	add.s64 	%rd35, %rd2, %rd34;
	st.global.u32 	[%rd35], %r80;
	ld.shared.f32 	%f14, [_ZZ20store_nonzero_by_rowIfLi5EEvPT_PiS2_S1_iiE6svalue+8];
	ld.global.u32 	%r85, [%rd5];
	add.s32 	%r86, %r85, %r153;
	mul.wide.s32 	%rd36, %r86, 4;
	add.s64 	%rd37, %rd1, %rd36;
	st.global.f32 	[%rd37], %f14;
	add.s32 	%r153, %r153, 1;
$L__BB1_9:
	ld.shared.f32 	%f4, [_ZZ20store_nonzero_by_rowIfLi5EEvPT_PiS2_S1_iiE6svalue+12];
	setp.eq.f32 	%p6, %f4, 0f00000000;
	@%p6 bra 	$L__BB1_11;
	ld.global.u32 	%r87, [%rd5];
	add.s32 	%r88, %r87, %r153;
	add.s32 	%r89, %r150, 3;
	cvt.f64.f32 	%fd4, %f4;
	st.local.v2.u32 	[%rd4], {%r88, %r1};
	st.local.u32 	[%rd4+8], %r89;
	st.local.f64 	[%rd4+16], %fd4;
	cvta.global.u64 	%rd39, %rd17;
	{ // callseq 3, 0
	.param .b64 param0;
	st.param.b64 	[param0], %rd39;
	.param .b64 param1;
	st.param.b64 	[param1], %rd13;
	.param .b32 retval0;
	call.uni (retval0), 
	vprintf, 
	(
	param0, 
	param1
	);
	ld.param.b32 	%r90, [retval0];
	} // callseq 3
	ld.global.u32 	%r92, [%rd5];
	add.s32 	%r93, %r92, %r153;
	mul.wide.s32 	%rd41, %r93, 4;
	add.s64 	%rd42, %rd2, %rd41;
	st.global.u32 	[%rd42], %r89;
	ld.shared.f32 	%f15, [_ZZ20store_nonzero_by_rowIfLi5EEvPT_PiS2_S1_iiE6svalue+12];
	ld.global.u32 	%r94, [%rd5];
	add.s32 	%r95, %r94, %r153;
	mul.wide.s32 	%rd43, %r95, 4;
	add.s64 	%rd44, %rd1, %rd43;
	st.global.f32 	[%rd44], %f15;
	add.s32 	%r153, %r153, 1;
$L__BB1_11:
	ld.shared.f32 	%f5, [_ZZ20store_nonzero_by_rowIfLi5EEvPT_PiS2_S1_iiE6svalue+16];
	setp.eq.f32 	%p7, %f5, 0f00000000;
	@%p7 bra 	$L__BB1_13;
	ld.global.u32 	%r96, [%rd5];
	add.s32 	%r97, %r96, %r153;
	add.s32 	%r98, %r150, 4;
	cvt.f64.f32 	%fd5, %f5;
	st.local.v2.u32 	[%rd4], {%r97, %r1};
	st.local.u32 	[%rd4+8], %r98;
	st.local.f64 	[%rd4+16], %fd5;
	cvta.global.u64 	%rd46, %rd17;
	{ // callseq 4, 0
	.param .b64 param0;
	st.param.b64 	[param0], %rd46;
	.param .b64 param1;
	st.param.b64 	[param1], %rd13;
	.param .b32 retval0;
	call.uni (retval0), 
	vprintf, 
	(
	param0, 
	param1
	);
	ld.param.b32 	%r99, [retval0];
	} // callseq 4
	ld.global.u32 	%r101, [%rd5];
	add.s32 	%r102, %r101, %r153;
	mul.wide.s32 	%rd48, %r102, 4;
	add.s64 	%rd49, %rd2, %rd48;
	st.global.u32 	[%rd49], %r98;
	ld.shared.f32 	%f16, [_ZZ20store_nonzero_by_rowIfLi5EEvPT_PiS2_S1_iiE6svalue+16];
	ld.global.u32 	%r103, [%rd5];
	add.s32 	%r104, %r103, %r153;
	mul.wide.s32 	%rd50, %r104, 4;
	add.s64 	%rd51, %rd1, %rd50;
	st.global.f32 	[%rd51], %f16;
	add.s32 	%r153, %r153, 1;
$L__BB1_13:
	add.s32 	%r150, %r150, %r3;
	setp.lt.s32 	%p8, %r150, %r163;
	@%p8 bra 	$L__BB1_2;
$L__BB1_14:
	setp.ne.s32 	%p9, %r2, 0;
	setp.ge.s32 	%p10, %r163, %r52;
	or.pred  	%p11, %p9, %p10;
	@%p11 bra 	$L__BB1_31;
	mul.lo.s32 	%r22, %r52, %r1;
	and.b32  	%r23, %r4, 3;
	setp.eq.s32 	%p12, %r23, 0;
	@%p12 bra 	$L__BB1_20;
	add.s32 	%r159, %r163, %r22;
	neg.s32 	%r158, %r23;
	mov.u64 	%rd53, $str;
$L__BB1_17:
	.pragma "nounroll";
	mul.wide.s32 	%rd52, %r159, 4;
	add.s64 	%rd6, %rd3, %rd52;
	ld.global.f32 	%f6, [%rd6];
	setp.eq.f32 	%p13, %f6, 0f00000000;
	@%p13 bra 	$L__BB1_19;
	ld.global.u32 	%r105, [%rd5];
	add.s32 	%r106, %r105, %r153;
	cvt.f64.f32 	%fd6, %f6;
	st.local.v2.u32 	[%rd4], {%r106, %r1};
	st.local.u32 	[%rd4+8], %r163;
	st.local.f64 	[%rd4+16], %fd6;
	cvta.global.u64 	%rd54, %rd53;
	{ // callseq 5, 0
	.param .b64 param0;
	st.param.b64 	[param0], %rd54;
	.param .b64 param1;
	st.param.b64 	[param1], %rd13;
	.param .b32 retval0;
	call.uni (retval0), 
	vprintf, 
	(
	param0, 
	param1
	);
	ld.param.b32 	%r107, [retval0];
	} // callseq 5
	ld.global.u32 	%r109, [%rd5];
	add.s32 	%r110, %r109, %r153;
	mul.wide.s32 	%rd56, %r110, 4;
	add.s64 	%rd57, %rd2, %rd56;
	st.global.u32 	[%rd57], %r163;
	ld.global.f32 	%f17, [%rd6];
	ld.global.u32 	%r111, [%rd5];
	add.s32 	%r112, %r111, %r153;
	mul.wide.s32 	%rd58, %r112, 4;
	add.s64 	%rd59, %rd1, %rd58;
	st.global.f32 	[%rd59], %f17;
	add.s32 	%r153, %r153, 1;
$L__BB1_19:
	add.s32 	%r163, %r163, 1;
	add.s32 	%r159, %r159, 1;
	add.s32 	%r158, %r158, 1;
	setp.ne.s32 	%p14, %r158, 0;
	@%p14 bra 	$L__BB1_17;
$L__BB1_20:
	add.s32 	%r113, %r4, -1;
	setp.lt.u32 	%p15, %r113, 3;
	@%p15 bra 	$L__BB1_31;
	add.s32 	%r166, %r163, 1;
	add.s32 	%r165, %r163, %r22;
	mov.u64 	%rd61, $str;
$L__BB1_22:
	mul.wide.s32 	%rd60, %r165, 4;
	add.s64 	%rd7, %rd3, %rd60;
	ld.global.f32 	%f7, [%rd7];
	setp.eq.f32 	%p16, %f7, 0f00000000;
	@%p16 bra 	$L__BB1_24;
	add.s32 	%r114, %r166, -1;
	ld.global.u32 	%r115, [%rd5];
	add.s32 	%r116, %r115, %r153;
	cvt.f64.f32 	%fd7, %f7;
	st.local.v2.u32 	[%rd4], {%r116, %r1};
	st.local.u32 	[%rd4+8], %r114;
	st.local.f64 	[%rd4+16], %fd7;
	cvta.global.u64 	%rd62, %rd61;
	{ // callseq 6, 0
	.param .b64 param0;
	st.param.b64 	[param0], %rd62;
	.param .b64 param1;
	st.param.b64 	[param1], %rd13;
	.param .b32 retval0;
	call.uni (retval0), 
	vprintf, 
	(
	param0, 
	param1
	);
	ld.param.b32 	%r117, [retval0];
	} // callseq 6
	ld.global.u32 	%r119, [%rd5];
	add.s32 	%r120, %r119, %r153;
	mul.wide.s32 	%rd64, %r120, 4;
	add.s64 	%rd65, %rd2, %rd64;
	st.global.u32 	[%rd65], %r114;
	ld.global.f32 	%f18, [%rd7];
	ld.global.u32 	%r121, [%rd5];
	add.s32 	%r122, %r121, %r153;
	mul.wide.s32 	%rd66, %r122, 4;
	add.s64 	%rd67, %rd1, %rd66;
	st.global.f32 	[%rd67], %f18;
	add.s32 	%r153, %r153, 1;
$L__BB1_24:
	ld.global.f32 	%f8, [%rd7+4];
	setp.eq.f32 	%p17, %f8, 0f00000000;
	@%p17 bra 	$L__BB1_26;
	ld.global.u32 	%r123, [%rd5];
	add.s32 	%r124, %r123, %r153;
	cvt.f64.f32 	%fd8, %f8;
	st.local.v2.u32 	[%rd4], {%r124, %r1};
	st.local.u32 	[%rd4+8], %r166;
	st.local.f64 	[%rd4+16], %fd8;
	cvta.global.u64 	%rd69, %rd61;
	{ // callseq 7, 0
	.param .b64 param0;
	st.param.b64 	[param0], %rd69;
	.param .b64 param1;
	st.param.b64 	[param1], %rd13;
	.param .b32 retval0;
	call.uni (retval0), 
	vprintf, 
	(
	param0, 
	param1
	);
	ld.param.b32 	%r125, [retval0];
	} // callseq 7
	ld.global.u32 	%r127, [%rd5];
	add.s32 	%r128, %r127, %r153;
	mul.wide.s32 	%rd71, %r128, 4;
	add.s64 	%rd72, %rd2, %rd71;
	st.global.u32 	[%rd72], %r166;
	ld.global.f32 	%f19, [%rd7+4];
	ld.global.u32 	%r129, [%rd5];
	add.s32 	%r130, %r129, %r153;
	mul.wide.s32 	%rd73, %r130, 4;
	add.s64 	%rd74, %rd1, %rd73;
	st.global.f32 	[%rd74], %f19;
	add.s32 	%r153, %r153, 1;
$L__BB1_26:
	ld.global.f32 	%f9, [%rd7+8];
	setp.eq.f32 	%p18, %f9, 0f00000000;
	@%p18 bra 	$L__BB1_28;
	add.s32 	%r131, %r166, 1;
	ld.global.u32 	%r132, [%rd5];
	add.s32 	%r133, %r132, %r153;
	cvt.f64.f32 	%fd9, %f9;
	st.local.v2.u32 	[%rd4], {%r133, %r1};
	st.local.u32 	[%rd4+8], %r131;
	st.local.f64 	[%rd4+16], %fd9;
	cvta.global.u64 	%rd76, %rd61;
	{ // callseq 8, 0
	.param .b64 param0;
	st.param.b64 	[param0], %rd76;
	.param .b64 param1;
	st.param.b64 	[param1], %rd13;
	.param .b32 retval0;
	call.uni (retval0), 
	vprintf, 
	(
	param0, 
	param1
	);
	ld.param.b32 	%r134, [retval0];
	} // callseq 8
	ld.global.u32 	%r136, [%rd5];
	add.s32 	%r137, %r136, %r153;
	mul.wide.s32 	%rd78, %r137, 4;
	add.s64 	%rd79, %rd2, %rd78;
	st.global.u32 	[%rd79], %r131;
	ld.global.f32 	%f20, [%rd7+8];
	ld.global.u32 	%r138, [%rd5];
	add.s32 	%r139, %r138, %r153;
	mul.wide.s32 	%rd80, %r139, 4;
	add.s64 	%rd81, %rd1, %rd80;
	st.global.f32 	[%rd81], %f20;
	add.s32 	%r153, %r153, 1;
$L__BB1_28:
	ld.global.f32 	%f10, [%rd7+12];
	setp.eq.f32 	%p19, %f10, 0f00000000;
	@%p19 bra 	$L__BB1_30;
	add.s32 	%r140, %r166, 2;
	ld.global.u32 	%r141, [%rd5];
	add.s32 	%r142, %r141, %r153;
	cvt.f64.f32 	%fd10, %f10;
	st.local.v2.u32 	[%rd4], {%r142, %r1};
	st.local.u32 	[%rd4+8], %r140;
	st.local.f64 	[%rd4+16], %fd10;
	cvta.global.u64 	%rd83, %rd61;
	{ // callseq 9, 0
	.param .b64 param0;
	st.param.b64 	[param0], %rd83;
	.param .b64 param1;
	st.param.b64 	[param1], %rd13;
	.param .b32 retval0;
	call.uni (retval0), 
	vprintf, 
	(
	param0, 
	param1
	);
	ld.param.b32 	%r143, [retval0];
	} // callseq 9
	ld.global.u32 	%r145, [%rd5];
	add.s32 	%r146, %r145, %r153;
	mul.wide.s32 	%rd85, %r146, 4;
	add.s64 	%rd86, %rd2, %rd85;
	st.global.u32 	[%rd86], %r140;
	ld.global.f32 	%f21, [%rd7+12];
	ld.global.u32 	%r147, [%rd5];
	add.s32 	%r148, %r147, %r153;
	mul.wide.s32 	%rd87, %r148, 4;
	add.s64 	%rd88, %rd1, %rd87;
	st.global.f32 	[%rd88], %f21;
	add.s32 	%r153, %r153, 1;
$L__BB1_30:
	add.s32 	%r50, %r166, 4;
	add.s32 	%r149, %r166, 3;
	add.s32 	%r165, %r165, 4;
	setp.lt.s32 	%p20, %r149, %r52;
	mov.u32 	%r166, %r50;
	@%p20 bra 	$L__BB1_22;
$L__BB1_31:
	ret;

}


// ===== COMPILED SASS (sm_100) =====

	.target	sm_100

	.elftype	@"ET_EXEC"


//--------------------- .note.nv.tkinfo           --------------------------
	.section	.note.nv.tkinfo,"",@"SHT_NOTE"
	.sectionflags	@"SHF_NOTE_NV_TKINFO"
	.tkinfo
        /*0018*/ 	.word	0x00000002
        /*0030*/ 	.string	""
        /*0030*/ 	.string	"ptxas"
        /*0030*/ 	.string	"Cuda compilation tools, release 13.0, V13.0.88"
        /*0030*/ 	.string	"Build cuda_13.0.r13.0/compiler.36424714_0"
        /*0030*/ 	.string	"-arch sm_100 -m 64 "



//--------------------- .note.nv.cuinfo           --------------------------
	.section	.note.nv.cuinfo,"",@"SHT_NOTE"
	.sectionflags	@"SHF_NOTE_NV_CUINFO"
        /*0018*/ 	.short	0x0002
        /*001a*/ 	.short	0x0064
        /*001c*/ 	.short	0x0082
	.zero		2


//--------------------- .nv.info                  --------------------------
	.section	.nv.info,"",@"SHT_CUDA_INFO"
	.align	4


	//----- nvinfo : EIATTR_REGCOUNT
	.align		4
        /*0000*/ 	.byte	0x04, 0x2f
        /*0002*/ 	.short	(.L_2 - .L_1)
	.align		4
.L_1:
        /*0004*/ 	.word	index@(_Z22get_num_nonzero_by_rowIfEvPT_Piii)
        /*0008*/ 	.word	0x0000001d


	//----- nvinfo : EIATTR_FRAME_SIZE
	.align		4
.L_2:
        /*000c*/ 	.byte	0x04, 0x11
        /*000e*/ 	.short	(.L_4 - .L_3)
	.align		4
.L_3:
        /*0010*/ 	.word	index@(_Z22get_num_nonzero_by_rowIfEvPT_Piii)
        /*0014*/ 	.word	0x00000000


	//----- nvinfo : EIATTR_REGCOUNT
	.align		4
.L_4:
        /*0018*/ 	.byte	0x04, 0x2f
        /*001a*/ 	.short	(.L_6 - .L_5)
	.align		4
.L_5:
        /*001c*/ 	.word	index@(_Z20store_nonzero_by_rowIfLi5EEvPT_PiS2_S1_ii)
        /*0020*/ 	.word	0x00000022


	//----- nvinfo : EIATTR_FRAME_SIZE
	.align		4
.L_6:
        /*0024*/ 	.byte	0x04, 0x11
        /*0026*/ 	.short	(.L_8 - .L_7)
	.align		4
.L_7:
        /*0028*/ 	.word	index@(_Z20store_nonzero_by_rowIfLi5EEvPT_PiS2_S1_ii)
        /*002c*/ 	.word	0x00000018


	//----- nvinfo : EIATTR_MIN_STACK_SIZE
	.align		4
.L_8:
        /*0030*/ 	.byte	0x04, 0x12
        /*0032*/ 	.short	(.L_10 - .L_9)
	.align		4
.L_9:
        /*0034*/ 	.word	index@(_Z20store_nonzero_by_rowIfLi5EEvPT_PiS2_S1_ii)
        /*0038*/ 	.word	0x00000018


	//----- nvinfo : EIATTR_MIN_STACK_SIZE
	.align		4
.L_10:
        /*003c*/ 	.byte	0x04, 0x12
        /*003e*/ 	.short	(.L_12 - .L_11)
	.align		4
.L_11:
        /*0040*/ 	.word	index@(_Z22get_num_nonzero_by_rowIfEvPT_Piii)
        /*0044*/ 	.word	0x00000000
.L_12:


//--------------------- .nv.compat                --------------------------
	.section	.nv.compat,"",@"SHT_CUDA_COMPAT_INFO"
	.align	4
        /*0000*/ 	.byte	0x02, 0x09, 0x00, 0x00, 0x02, 0x02, 0x01, 0x00, 0x02, 0x05, 0x05, 0x00, 0x03, 0x07, 0x01, 0x01
        /*0010*/ 	.byte	0x02, 0x03, 0x00, 0x00, 0x02, 0x06, 0x01, 0x00, 0x04, 0x0b, 0x08, 0x00, 0x09, 0x00, 0x00, 0x00
        /*0020*/ 	.byte	0x00, 0x00, 0x00, 0x00


//--------------------- .nv.info._Z20store_nonzero_by_rowIfLi5EEvPT_PiS2_S1_ii --------------------------
	.section	.nv.info._Z20store_nonzero_by_rowIfLi5EEvPT_PiS2_S1_ii,"",@"SHT_CUDA_INFO"
	.sectionflags	@""
	.align	4


	//----- nvinfo : EIATTR_CUDA_API_VERSION
	.align		4
        /*0000*/ 	.byte	0x04, 0x37
        /*0002*/ 	.short	(.L_14 - .L_13)
.L_13:
        /*0004*/ 	.word	0x00000082


	//----- nvinfo : EIATTR_KPARAM_INFO
	.align		4
.L_14:
        /*0008*/ 	.byte	0x04, 0x17
        /*000a*/ 	.short	(.L_16 - .L_15)
.L_15:
        /*000c*/ 	.word	0x00000000
        /*0010*/ 	.short	0x0005
        /*0012*/ 	.short	0x0024
        /*0014*/ 	.byte	0x00, 0xf0, 0x11, 0x00


	//----- nvinfo : EIATTR_KPARAM_INFO
	.align		4
.L_16:
        /*0018*/ 	.byte	0x04, 0x17
        /*001a*/ 	.short	(.L_18 - .L_17)
.L_17:
        /*001c*/ 	.word	0x00000000
        /*0020*/ 	.short	0x0004
        /*0022*/ 	.short	0x0020
        /*0024*/ 	.byte	0x00, 0xf0, 0x11, 0x00


	//----- nvinfo : EIATTR_KPARAM_INFO
	.align		4
.L_18:
        /*0028*/ 	.byte	0x04, 0x17
        /*002a*/ 	.short	(.L_20 - .L_19)
.L_19:
        /*002c*/ 	.word	0x00000000
        /*0030*/ 	.short	0x0003
        /*0032*/ 	.short	0x0018
        /*0034*/ 	.byte	0x00, 0xf5, 0x21, 0x00


	//----- nvinfo : EIATTR_KPARAM_INFO
	.align		4
.L_20:
        /*0038*/ 	.byte	0x04, 0x17
        /*003a*/ 	.short	(.L_22 - .L_21)
.L_21:
        /*003c*/ 	.word	0x00000000
        /*0040*/ 	.short	0x0002
        /*0042*/ 	.short	0x0010
        /*0044*/ 	.byte	0x00, 0xf5, 0x21, 0x00


	//----- nvinfo : EIATTR_KPARAM_INFO
	.align		4
.L_22:
        /*0048*/ 	.byte	0x04, 0x17
        /*004a*/ 	.short	(.L_24 - .L_23)
.L_23:
        /*004c*/ 	.word	0x00000000
        /*0050*/ 	.short	0x0001
        /*0052*/ 	.short	0x0008
        /*0054*/ 	.byte	0x00, 0xf5, 0x21, 0x00


	//----- nvinfo : EIATTR_KPARAM_INFO
	.align		4
.L_24:
        /*0058*/ 	.byte	0x04, 0x17
        /*005a*/ 	.short	(.L_26 - .L_25)
.L_25:
        /*005c*/ 	.word	0x00000000
        /*0060*/ 	.short	0x0000
        /*0062*/ 	.short	0x0000
        /*0064*/ 	.byte	0x00, 0xf5, 0x21, 0x00


	//----- nvinfo : EIATTR_SPARSE_MMA_MASK
	.align		4
.L_26:
        /*0068*/ 	.byte	0x03, 0x50
        /*006a*/ 	.short	0x0000


	//----- nvinfo : EIATTR_MAXREG_COUNT
	.align		4
        /*006c*/ 	.byte	0x03, 0x1b
        /*006e*/ 	.short	0x00ff


	//----- nvinfo : EIATTR_NUM_BARRIERS
	.align		4
        /*0070*/ 	.byte	0x02, 0x4c
        /*0072*/ 	.byte	0x01
	.zero		1


	//----- nvinfo : EIATTR_EXTERNS
	.align		4
        /*0074*/ 	.byte	0x04, 0x0f
        /*0076*/ 	.short	(.L_28 - .L_27)


	//   ....[0]....
	.align		4
.L_27:
        /*0078*/ 	.word	index@(vprintf)


	//----- nvinfo : EIATTR_MERCURY_ISA_VERSION
	.align		4
.L_28:
        /*007c*/ 	.byte	0x03, 0x5f
        /*007e*/ 	.short	0x0101


	//----- nvinfo : EIATTR_VRC_CTA_INIT_COUNT
	.align		4
        /*0080*/ 	.byte	0x02, 0x4a
	.zero		1
	.zero		1


	//----- nvinfo : EIATTR_SYSCALL_OFFSETS
	.align		4
        /*0084*/ 	.byte	0x04, 0x46
        /*0086*/ 	.short	(.L_30 - .L_29)


	//   ....[0]....
.L_29:
        /*0088*/ 	.word	0x000004c0


	//   ....[1]....
        /*008c*/ 	.word	0x00000700


	//   ....[2]....
        /*0090*/ 	.word	0x00000940


	//   ....[3]....
        /*0094*/ 	.word	0x00000b80


	//   ....[4]....
        /*0098*/ 	.word	0x00000dc0


	//   ....[5]....
        /*009c*/ 	.word	0x00001110


	//   ....[6]....
        /*00a0*/ 	.word	0x00001400


	//   ....[7]....
        /*00a4*/ 	.word	0x00001600


	//   ....[8]....
        /*00a8*/ 	.word	0x00001820


	//   ....[9]....
        /*00ac*/ 	.word	0x00001a40


	//----- nvinfo : EIATTR_EXIT_INSTR_OFFSETS
	.align		4
.L_30:
        /*00b0*/ 	.byte	0x04, 0x1c
        /*00b2*/ 	.short	(.L_32 - .L_31)


	//   ....[0]....
.L_31:
        /*00b4*/ 	.word	0x00000f30


	//   ....[1]....
        /*00b8*/ 	.word	0x00001260


	//   ....[2]....
        /*00bc*/ 	.word	0x00001b70


	//----- nvinfo : EIATTR_CRS_STACK_SIZE
	.align		4
.L_32:
        /*00c0*/ 	.byte	0x04, 0x1e
        /*00c2*/ 	.short	(.L_34 - .L_33)
.L_33:
        /*00c4*/ 	.word	0x00000000


	//----- nvinfo : EIATTR_CBANK_PARAM_SIZE
	.align		4
.L_34:
        /*00c8*/ 	.byte	0x03, 0x19
        /*00ca*/ 	.short	0x0028


	//----- nvinfo : EIATTR_PARAM_CBANK
	.align		4
        /*00cc*/ 	.byte	0x04, 0x0a
        /*00ce*/ 	.short	(.L_36 - .L_35)
	.align		4
.L_35:
        /*00d0*/ 	.word	index@(.nv.constant0._Z20store_nonzero_by_rowIfLi5EEvPT_PiS2_S1_ii)
        /*00d4*/ 	.short	0x0380
        /*00d6*/ 	.short	0x0028


	//----- nvinfo : EIATTR_SW_WAR
	.align		4
.L_36:
        /*00d8*/ 	.byte	0x04, 0x36
        /*00da*/ 	.short	(.L_38 - .L_37)
.L_37:
        /*00dc*/ 	.word	0x00000008
.L_38:


//--------------------- .nv.info._Z22get_num_nonzero_by_rowIfEvPT_Piii --------------------------
	.section	.nv.info._Z22get_num_nonzero_by_rowIfEvPT_Piii,"",@"SHT_CUDA_INFO"
	.sectionflags	@""
	.align	4


	//----- nvinfo : EIATTR_CUDA_API_VERSION
	.align		4
        /*0000*/ 	.byte	0x04, 0x37
        /*0002*/ 	.short	(.L_40 - .L_39)
.L_39:
        /*0004*/ 	.word	0x00000082


	//----- nvinfo : EIATTR_KPARAM_INFO
	.align		4
.L_40:
        /*0008*/ 	.byte	0x04, 0x17
        /*000a*/ 	.short	(.L_42 - .L_41)
.L_41:
        /*000c*/ 	.word	0x00000000
        /*0010*/ 	.short	0x0003
        /*0012*/ 	.short	0x0014
        /*0014*/ 	.byte	0x00, 0xf0, 0x11, 0x00


	//----- nvinfo : EIATTR_KPARAM_INFO
	.align		4
.L_42:
        /*0018*/ 	.byte	0x04, 0x17
        /*001a*/ 	.short	(.L_44 - .L_43)
.L_43:
        /*001c*/ 	.word	0x00000000
        /*0020*/ 	.short	0x0002
        /*0022*/ 	.short	0x0010
        /*0024*/ 	.byte	0x00, 0xf0, 0x11, 0x00


	//----- nvinfo : EIATTR_KPARAM_INFO
	.align		4
.L_44:
        /*0028*/ 	.byte	0x04, 0x17
        /*002a*/ 	.short	(.L_46 - .L_45)
.L_45:
        /*002c*/ 	.word	0x00000000
        /*0030*/ 	.short	0x0001
        /*0032*/ 	.short	0x0008
        /*0034*/ 	.byte	0x00, 0xf5, 0x21, 0x00


	//----- nvinfo : EIATTR_KPARAM_INFO
	.align		4
.L_46:
        /*0038*/ 	.byte	0x04, 0x17
        /*003a*/ 	.short	(.L_48 - .L_47)
.L_47:
        /*003c*/ 	.word	0x00000000
        /*0040*/ 	.short	0x0000
        /*0042*/ 	.short	0x0000
        /*0044*/ 	.byte	0x00, 0xf5, 0x21, 0x00


	//----- nvinfo : EIATTR_SPARSE_MMA_MASK
	.align		4
.L_48:
        /*0048*/ 	.byte	0x03, 0x50
        /*004a*/ 	.short	0x0000


	//----- nvinfo : EIATTR_MAXREG_COUNT
	.align		4
        /*004c*/ 	.byte	0x03, 0x1b
        /*004e*/ 	.short	0x00ff


	//----- nvinfo : EIATTR_MERCURY_ISA_VERSION
	.align		4
        /*0050*/ 	.byte	0x03, 0x5f
        /*0052*/ 	.short	0x0101


	//----- nvinfo : EIATTR_COOP_GROUP_MASK_REGIDS
	.align		4
        /*0054*/ 	.byte	0x04, 0x29
        /*0056*/ 	.short	(.L_50 - .L_49)


	//   ....[0]....
.L_49:
        /*0058*/ 	.word	0xffffffff


	//----- nvinfo : EIATTR_COOP_GROUP_INSTR_OFFSETS
	.align		4
.L_50:
        /*005c*/ 	.byte	0x04, 0x28
        /*005e*/ 	.short	(.L_52 - .L_51)


	//   ....[0]....
.L_51:
        /*0060*/ 	.word	0x00000290


	//----- nvinfo : EIATTR_VRC_CTA_INIT_COUNT
	.align		4
.L_52:
        /*0064*/ 	.byte	0x02, 0x4a
	.zero		1
	.zero		1


	//----- nvinfo : EIATTR_EXIT_INSTR_OFFSETS
	.align		4
        /*0068*/ 	.byte	0x04, 0x1c
        /*006a*/ 	.short	(.L_54 - .L_53)


	//   ....[0]....
.L_53:
        /*006c*/ 	.word	0x000002f0


	//   ....[1]....
        /*0070*/ 	.word	0x00000db0


	//----- nvinfo : EIATTR_CBANK_PARAM_SIZE
	.align		4
.L_54:
        /*0074*/ 	.byte	0x03, 0x19
        /*0076*/ 	.short	0x0018


	//----- nvinfo : EIATTR_PARAM_CBANK
	.align		4
        /*0078*/ 	.byte	0x04, 0x0a
        /*007a*/ 	.short	(.L_56 - .L_55)
	.align		4
.L_55:
        /*007c*/ 	.word	index@(.nv.constant0._Z22get_num_nonzero_by_rowIfEvPT_Piii)
        /*0080*/ 	.short	0x0380
        /*0082*/ 	.short	0x0018


	//----- nvinfo : EIATTR_SW_WAR
	.align		4
.L_56:
        /*0084*/ 	.byte	0x04, 0x36
        /*0086*/ 	.short	(.L_58 - .L_57)
.L_57:
        /*0088*/ 	.word	0x00000008
.L_58:


//--------------------- .nv.callgraph             --------------------------
	.section	.nv.callgraph,"",@"SHT_CUDA_CALLGRAPH"
	.align	4
	.sectionentsize	8
	.align		4
        /*0000*/ 	.word	0x00000000
	.align		4
        /*0004*/ 	.word	0xffffffff
	.align		4
        /*0008*/ 	.word	index@(_Z20store_nonzero_by_rowIfLi5EEvPT_PiS2_S1_ii)
	.align		4
        /*000c*/ 	.word	index@(vprintf)
	.align		4
        /*0010*/ 	.word	0x00000000
	.align		4
        /*0014*/ 	.word	0xfffffffe
	.align		4
        /*0018*/ 	.word	0x00000000
	.align		4
        /*001c*/ 	.word	0xfffffffd
	.align		4
        /*0020*/ 	.word	0x00000000
	.align		4
        /*0024*/ 	.word	0xfffffffc


//--------------------- .nv.constant4             --------------------------
	.section	.nv.constant4,"a",@progbits
	.align	8
	.align		8
.nv.constant4:
        /*0000*/ 	.dword	vprintf
	.align		8
        /*0008*/ 	.dword	$str


//--------------------- .text._Z20store_nonzero_by_rowIfLi5EEvPT_PiS2_S1_ii --------------------------
	.section	.text._Z20store_nonzero_by_rowIfLi5EEvPT_PiS2_S1_ii,"ax",@progbits
	.align	128
        .global         _Z20store_nonzero_by_rowIfLi5EEvPT_PiS2_S1_ii
        .type           _Z20store_nonzero_by_rowIfLi5EEvPT_PiS2_S1_ii,@function
        .size           _Z20store_nonzero_by_rowIfLi5EEvPT_PiS2_S1_ii,(.L_x_41 - _Z20store_nonzero_by_rowIfLi5EEvPT_PiS2_S1_ii)
        .other          _Z20store_nonzero_by_rowIfLi5EEvPT_PiS2_S1_ii,@"STO_CUDA_ENTRY STV_DEFAULT"
_Z20store_nonzero_by_rowIfLi5EEvPT_PiS2_S1_ii:
.text._Z20store_nonzero_by_rowIfLi5EEvPT_PiS2_S1_ii:
[----:B------:R-:W0:Y:S01]  /*0000*/  LDC R1, c[0x0][0x37c] ;  /* 0x0000df00ff017b82 */ /* 0x000e220000000800 */
[----:B------:R-:W1:Y:S07]  /*0010*/  LDCU UR5, c[0x0][0x2fc] ;  /* 0x00005f80ff0577ac */ /* 0x000e6e0008000800 */
[----:B------:R-:W2:Y:S01]  /*0020*/  LDC R17, c[0x0][0x364] ;  /* 0x0000d900ff117b82 */ /* 0x000ea20000000800 */
[----:B------:R-:W3:Y:S01]  /*0030*/  S2R R26, SR_TID.X ;  /* 0x00000000001a7919 */ /* 0x000ee20000002100 */
[----:B0-----:R-:W-:Y:S01]  /*0040*/  VIADD R1, R1, 0xffffffe8 ;  /* 0xffffffe801017836 */ /* 0x001fe20000000000 */
[----:B------:R-:W0:Y:S01]  /*0050*/  LDCU UR38, c[0x0][0x360] ;  /* 0x00006c00ff2677ac */ /* 0x000e220008000800 */
[----:B------:R-:W-:Y:S01]  /*0060*/  HFMA2 R24, -RZ, RZ, 0, 0 ;  /* 0x00000000ff187431 */ /* 0x000fe200000001ff */
[----:B------:R-:W4:Y:S03]  /*0070*/  LDCU UR4, c[0x0][0x2f8] ;  /* 0x00005f00ff0477ac */ /* 0x000f260008000800 */
[----:B------:R-:W5:Y:S01]  /*0080*/  LDC R4, c[0x0][0x3a4] ;  /* 0x0000e900ff047b82 */ /* 0x000f620000000800 */
[----:B------:R-:W1:Y:S01]  /*0090*/  LDCU.64 UR36, c[0x0][0x358] ;  /* 0x00006b00ff2477ac */ /* 0x000e620008000a00 */
[----:B------:R-:W1:Y:S06]  /*00a0*/  LDCU UR39, c[0x0][0x3a4] ;  /* 0x00007480ff2777ac */ /* 0x000e6c0008000800 */
[----:B------:R-:W2:Y:S01]  /*00b0*/  S2UR UR6, SR_CTAID.Y ;  /* 0x00000000000679c3 */ /* 0x000ea20000002600 */
[----:B0-----:R-:W0:Y:S01]  /*00c0*/  I2F.U32.RP R0, UR38 ;  /* 0x0000002600007d06 */ /* 0x001e220008209000 */
[----:B------:R-:W-:-:S06]  /*00d0*/  ISETP.NE.U32.AND P1, PT, RZ, UR38, PT ;  /* 0x00000026ff007c0c */ /* 0x000fcc000bf25070 */
[----:B------:R-:W3:Y:S01]  /*00e0*/  LDC.64 R28, c[0x0][0x388] ;  /* 0x0000e200ff1c7b82 */ /* 0x000ee20000000a00 */
[----:B0-----:R-:W0:Y:S02]  /*00f0*/  MUFU.RCP R0, R0 ;  /* 0x0000000000007308 */ /* 0x001e240000001000 */
[----:B0-----:R-:W-:Y:S02]  /*0100*/  VIADD R2, R0, 0xffffffe ;  /* 0x0ffffffe00027836 */ /* 0x001fe40000000000 */
[----:B------:R-:W2:Y:S04]  /*0110*/  S2R R0, SR_TID.Y ;  /* 0x0000000000007919 */ /* 0x000ea80000002200 */
[----:B------:R0:W4:Y:S02]  /*0120*/  F2I.FTZ.U32.TRUNC.NTZ R3, R2 ;  /* 0x0000000200037305 */ /* 0x000124000021f000 */
[----:B0-----:R-:W-:Y:S01]  /*0130*/  IMAD.MOV.U32 R2, RZ, RZ, RZ ;  /* 0x000000ffff027224 */ /* 0x001fe200078e00ff */
[----:B----4-:R-:W-:-:S05]  /*0140*/  IADD3 R5, PT, PT, RZ, -R3, RZ ;  /* 0x80000003ff057210 */ /* 0x010fca0007ffe0ff */
[----:B------:R-:W-:-:S04]  /*0150*/  IMAD R5, R5, UR38, RZ ;  /* 0x0000002605057c24 */ /* 0x000fc8000f8e02ff */
[----:B------:R-:W-:-:S06]  /*0160*/  IMAD.HI.U32 R3, R3, R5, R2 ;  /* 0x0000000503037227 */ /* 0x000fcc00078e0002 */
[----:B-----5:R-:W-:-:S04]  /*0170*/  IMAD.HI.U32 R3, R3, R4, RZ ;  /* 0x0000000403037227 */ /* 0x020fc800078e00ff */
[----:B------:R-:W-:Y:S02]  /*0180*/  IMAD.MOV R3, RZ, RZ, -R3 ;  /* 0x000000ffff037224 */ /* 0x000fe400078e0a03 */
[----:B--2---:R-:W-:Y:S02]  /*0190*/  IMAD R17, R17, UR6, R0 ;  /* 0x0000000611117c24 */ /* 0x004fe4000f8e0200 */
[----:B------:R-:W-:Y:S02]  /*01a0*/  IMAD R27, R3, UR38, R4 ;  /* 0x00000026031b7c24 */ /* 0x000fe4000f8e0204 */
[----:B---3--:R-:W-:-:S03]  /*01b0*/  IMAD.WIDE.U32 R28, R17, 0x4, R28 ;  /* 0x00000004111c7825 */ /* 0x008fc600078e001c */
[----:B------:R-:W-:-:S13]  /*01c0*/  ISETP.GE.U32.AND P0, PT, R27, UR38, PT ;  /* 0x000000261b007c0c */ /* 0x000fda000bf06070 */
[----:B------:R-:W-:-:S04]  /*01d0*/  @P0 IADD3 R27, PT, PT, R27, -UR38, RZ ;  /* 0x800000261b1b0c10 */ /* 0x000fc8000fffe0ff */
[----:B------:R-:W-:-:S13]  /*01e0*/  ISETP.GE.U32.AND P0, PT, R27, UR38, PT ;  /* 0x000000261b007c0c */ /* 0x000fda000bf06070 */
[----:B------:R-:W-:Y:S01]  /*01f0*/  @P0 VIADD R27, R27, -UR38 ;  /* 0x800000261b1b0c36 */ /* 0x000fe20008000000 */
[----:B------:R-:W-:Y:S02]  /*0200*/  @!P1 LOP3.LUT R27, RZ, UR38, RZ, 0x33, !PT ;  /* 0x00000026ff1b9c12 */ /* 0x000fe4000f8e33ff */
[----:B------:R-:W-:-:S03]  /*0210*/  IADD3 R19, P1, PT, R1, UR4, RZ ;  /* 0x0000000401137c10 */ /* 0x000fc6000ff3e0ff */
[----:B------:R-:W-:Y:S02]  /*0220*/  IMAD.IADD R22, R4, 0x1, -R27 ;  /* 0x0000000104167824 */ /* 0x000fe400078e0a1b */
[----:B-1----:R-:W-:-:S03]  /*0230*/  IMAD.X R18, RZ, RZ, UR5, P1 ;  /* 0x00000005ff127e24 */ /* 0x002fc600088e06ff */
[----:B------:R-:W-:-:S13]  /*0240*/  ISETP.GE.AND P0, PT, R22, 0x1, PT ;  /* 0x000000011600780c */ /* 0x000fda0003f06270 */
[----:B------:R-:W-:Y:S05]  /*0250*/  @!P0 BRA `(.L_x_0) ;  /* 0x0000000c00288947 */ /* 0x000fea0003800000 */
[----:B------:R-:W0:Y:S01]  /*0260*/  S2UR UR5, SR_CgaCtaId ;  /* 0x00000000000579c3 */ /* 0x000e220000008800 */
[----:B------:R-:W-:Y:S01]  /*0270*/  UMOV UR4, 0x400 ;  /* 0x0000040000047882 */ /* 0x000fe20000000000 */
[----:B------:R-:W-:Y:S01]  /*0280*/  IMAD R25, R17, R4, R26 ;  /* 0x0000000411197224 */ /* 0x000fe200078e021a */
[----:B------:R-:W-:Y:S01]  /*0290*/  MOV R24, RZ ;  /* 0x000000ff00187202 */ /* 0x000fe20000000f00 */
[----:B------:R-:W-:Y:S01]  /*02a0*/  IMAD.MOV.U32 R2, RZ, RZ, RZ ;  /* 0x000000ffff027224 */ /* 0x000fe200078e00ff */
[----:B0-----:R-:W-:-:S06]  /*02b0*/  ULEA UR4, UR5, UR4, 0x18 ;  /* 0x0000000405047291 */ /* 0x001fcc000f8ec0ff */
[----:B------:R-:W-:-:S07]  /*02c0*/  LEA R23, R26, UR4, 0x2 ;  /* 0x000000041a177c11 */ /* 0x000fce000f8e10ff */
.L_x_12:
[----:B01234-:R-:W0:Y:S01]  /*02d0*/  LDC.64 R4, c[0x0][0x380] ;  /* 0x0000e000ff047b82 */ /* 0x01fe220000000a00 */
[----:B------:R-:W-:-:S04]  /*02e0*/  IMAD.IADD R3, R25, 0x1, R2 ;  /* 0x0000000119037824 */ /* 0x000fc800078e0202 */
[----:B0-----:R-:W-:-:S06]  /*02f0*/  IMAD.WIDE R4, R3, 0x4, R4 ;  /* 0x0000000403047825 */ /* 0x001fcc00078e0204 */
[----:B------:R-:W2:Y:S01]  /*0300*/  LDG.E R4, desc[UR36][R4.64] ;  /* 0x0000002404047981 */ /* 0x000ea2000c1e1900 */
[----:B------:R-:W-:Y:S01]  /*0310*/  ISETP.NE.AND P0, PT, R26, RZ, PT ;  /* 0x000000ff1a00720c */ /* 0x000fe20003f05270 */
[----:B------:R-:W-:Y:S05]  /*0320*/  WARPSYNC.ALL ;  /* 0x0000000000007948 */ /* 0x000fea0003800000 */
[----:B------:R-:W-:Y:S01]  /*0330*/  BSSY.RECONVERGENT B6, `(.L_x_1) ;  /* 0x00000b9000067945 */ /* 0x000fe20003800200 */
[----:B--2---:R0:W-:Y:S01]  /*0340*/  STS [R23], R4 ;  /* 0x0000000417007388 */ /* 0x0041e20000000800 */
[----:B------:R-:W-:Y:S06]  /*0350*/  BAR.SYNC.DEFER_BLOCKING 0x0 ;  /* 0x0000000000007b1d */ /* 0x000fec0000010000 */
[----:B------:R-:W-:Y:S05]  /*0360*/  @P0 BRA `(.L_x_2) ;  /* 0x0000000800d40947 */ /* 0x000fea0003800000 */
[----:B------:R-:W1:Y:S01]  /*0370*/  S2UR UR5, SR_CgaCtaId ;  /* 0x00000000000579c3 */ /* 0x000e620000008800 */
[----:B------:R-:W-:Y:S02]  /*0380*/  UMOV UR4, 0x400 ;  /* 0x0000040000047882 */ /* 0x000fe40000000000 */
[----:B-1----:R-:W-:-:S06]  /*0390*/  ULEA UR4, UR5, UR4, 0x18 ;  /* 0x0000000405047291 */ /* 0x002fcc000f8ec0ff */
[----:B------:R-:W-:-:S05]  /*03a0*/  IMAD.U32 R3, RZ, RZ, UR4 ;  /* 0x00000004ff037e24 */ /* 0x000fca000f8e00ff */
[----:B------:R-:W1:Y:S02]  /*03b0*/  LDS R0, [R3] ;  /* 0x0000000003007984 */ /* 0x000e640000000800 */
[----:B-1----:R-:W-:-:S13]  /*03c0*/  FSETP.NEU.AND P0, PT, R0, RZ, PT ;  /* 0x000000ff0000720b */ /* 0x002fda0003f0d000 */
[----:B------:R-:W-:Y:S05]  /*03d0*/  @!P0 BRA `(.L_x_3) ;  /* 0x00000000007c8947 */ /* 0x000fea0003800000 */
[----:B------:R-:W2:Y:S01]  /*03e0*/  LDG.E R3, desc[UR36][R28.64] ;  /* 0x000000241c037981 */ /* 0x000ea2000c1e1900 */
[----:B------:R-:W1:Y:S01]  /*03f0*/  F2F.F64.F32 R10, R0 ;  /* 0x00000000000a7310 */ /* 0x000e620000201800 */
[----:B------:R-:W-:Y:S01]  /*0400*/  MOV R8, 0x0 ;  /* 0x0000000000087802 */ /* 0x000fe20000000f00 */
[----:B------:R-:W0:Y:S01]  /*0410*/  LDCU.64 UR4, c[0x4][0x8] ;  /* 0x01000100ff0477ac */ /* 0x000e220008000a00 */
[----:B------:R3:W-:Y:S01]  /*0420*/  STL [R1+0x8], R2 ;  /* 0x0000080201007387 */ /* 0x0007e20000100800 */
[----:B------:R-:W-:Y:S01]  /*0430*/  MOV R6, R19 ;  /* 0x0000001300067202 */ /* 0x000fe20000000f00 */
[----:B------:R-:W-:Y:S02]  /*0440*/  IMAD.MOV.U32 R7, RZ, RZ, R18 ;  /* 0x000000ffff077224 */ /* 0x000fe400078e0012 */
[----:B------:R-:W4:Y:S01]  /*0450*/  LDC.64 R8, c[0x4][R8] ;  /* 0x0100000008087b82 */ /* 0x000f220000000a00 */
[----:B-1----:R3:W-:Y:S01]  /*0460*/  STL.64 [R1+0x10], R10 ;  /* 0x0000100a01007387 */ /* 0x0027e20000100a00 */
[----:B0-----:R-:W-:-:S02]  /*0470*/  IMAD.U32 R4, RZ, RZ, UR4 ;  /* 0x00000004ff047e24 */ /* 0x001fc4000f8e00ff */
[----:B------:R-:W-:Y:S01]  /*0480*/  IMAD.U32 R5, RZ, RZ, UR5 ;  /* 0x00000005ff057e24 */ /* 0x000fe2000f8e00ff */
[----:B--2---:R-:W-:-:S05]  /*0490*/  IADD3 R16, PT, PT, R24, R3, RZ ;  /* 0x0000000318107210 */ /* 0x004fca0007ffe0ff */
[----:B----4-:R3:W-:Y:S02]  /*04a0*/  STL.64 [R1], R16 ;  /* 0x0000001001007387 */ /* 0x0107e40000100a00 */
[----:B------:R-:W-:-:S07]  /*04b0*/  LEPC R20, `(.L_x_4) ;  /* 0x000000001014794e */ /* 0x000fce0000000000 */
[----:B---3--:R-:W-:Y:S05]  /*04c0*/  CALL.ABS.NOINC R8 ;  /* 0x0000000008007343 */ /* 0x008fea0003c00000 */
.L_x_4:
[----:B------:R-:W2:Y:S01]  /*04d0*/  LDG.E R3, desc[UR36][R28.64] ;  /* 0x000000241c037981 */ /* 0x000ea2000c1e1900 */
[----:B------:R-:W0:Y:S08]  /*04e0*/  LDC.64 R6, c[0x0][0x390] ;  /* 0x0000e400ff067b82 */ /* 0x000e300000000a00 */
[----:B------:R-:W1:Y:S01]  /*04f0*/  S2UR UR5, SR_CgaCtaId ;  /* 0x00000000000579c3 */ /* 0x000e620000008800 */
[----:B------:R-:W-:-:S07]  /*0500*/  UMOV UR4, 0x400 ;  /* 0x0000040000047882 */ /* 0x000fce0000000000 */
[----:B------:R-:W3:Y:S01]  /*0510*/  LDC.64 R4, c[0x0][0x398] ;  /* 0x0000e600ff047b82 */ /* 0x000ee20000000a00 */
[----:B--2---:R-:W-:-:S04]  /*0520*/  IMAD.IADD R3, R24, 0x1, R3 ;  /* 0x0000000118037824 */ /* 0x004fc800078e0203 */
[----:B0-----:R-:W-:-:S05]  /*0530*/  IMAD.WIDE R6, R3, 0x4, R6 ;  /* 0x0000000403067825 */ /* 0x001fca00078e0206 */
[----:B------:R-:W-:Y:S04]  /*0540*/  STG.E desc[UR36][R6.64], R2 ;  /* 0x0000000206007986 */ /* 0x000fe8000c101924 */
[----:B------:R-:W2:Y:S01]  /*0550*/  LDG.E R11, desc[UR36][R28.64] ;  /* 0x000000241c0b7981 */ /* 0x000ea2000c1e1900 */
[----:B-1----:R-:W-:-:S06]  /*0560*/  ULEA UR4, UR5, UR4, 0x18 ;  /* 0x0000000405047291 */ /* 0x002fcc000f8ec0ff */
[----:B------:R-:W-:-:S05]  /*0570*/  MOV R3, UR4 ;  /* 0x0000000400037c02 */ /* 0x000fca0008000f00 */
[----:B------:R-:W0:Y:S01]  /*0580*/  LDS R9, [R3] ;  /* 0x0000000003097984 */ /* 0x000e220000000800 */
[C---:B--2---:R-:W-:Y:S02]  /*0590*/  IMAD.IADD R11, R24.reuse, 0x1, R11 ;  /* 0x00000001180b7824 */ /* 0x044fe400078e020b */
[----:B------:R-:W-:Y:S02]  /*05a0*/  VIADD R24, R24, 0x1 ;  /* 0x0000000118187836 */ /* 0x000fe40000000000 */
[----:B---3--:R-:W-:-:S05]  /*05b0*/  IMAD.WIDE R4, R11, 0x4, R4 ;  /* 0x000000040b047825 */ /* 0x008fca00078e0204 */
[----:B0-----:R1:W-:Y:S02]  /*05c0*/  STG.E desc[UR36][R4.64], R9 ;  /* 0x0000000904007986 */ /* 0x0013e4000c101924 */
.L_x_3:
[----:B------:R-:W2:Y:S02]  /*05d0*/  LDS R10, [R3+0x4] ;  /* 0x00000400030a7984 */ /* 0x000ea40000000800 */
[----:B--2---:R-:W-:-:S13]  /*05e0*/  FSETP.NEU.AND P0, PT, R10, RZ, PT ;  /* 0x000000ff0a00720b */ /* 0x004fda0003f0d000 */
[----:B------:R-:W-:Y:S05]  /*05f0*/  @!P0 BRA `(.L_x_5) ;  /* 0x0000000000848947 */ /* 0x000fea0003800000 */
[----:B------:R-:W2:Y:S01]  /*0600*/  LDG.E R3, desc[UR36][R28.64] ;  /* 0x000000241c037981 */ /* 0x000ea2000c1e1900 */
[----:B------:R-:W3:Y:S01]  /*0610*/  F2F.F64.F32 R10, R10 ;  /* 0x0000000a000a7310 */ /* 0x000ee20000201800 */
[----:B------:R-:W-:Y:S01]  /*0620*/  MOV R8, 0x0 ;  /* 0x0000000000087802 */ /* 0x000fe20000000f00 */
[----:B------:R-:W-:Y:S01]  /*0630*/  VIADD R16, R2, 0x1 ;  /* 0x0000000102107836 */ /* 0x000fe20000000000 */
[----:B------:R-:W-:Y:S01]  /*0640*/  MOV R13, R17 ;  /* 0x00000011000d7202 */ /* 0x000fe20000000f00 */
[----:B------:R-:W0:Y:S01]  /*0650*/  LDCU.64 UR4, c[0x4][0x8] ;  /* 0x01000100ff0477ac */ /* 0x000e220008000a00 */
[----:B------:R-:W-:Y:S01]  /*0660*/  IMAD.MOV.U32 R6, RZ, RZ, R19 ;  /* 0x000000ffff067224 */ /* 0x000fe200078e0013 */
[----:B------:R-:W-:Y:S01]  /*0670*/  MOV R7, R18 ;  /* 0x0000001200077202 */ /* 0x000fe20000000f00 */
[----:B------:R4:W-:Y:S01]  /*0680*/  STL [R1+0x8], R16 ;  /* 0x0000081001007387 */ /* 0x0009e20000100800 */
[----:B-1----:R-:W1:Y:S03]  /*0690*/  LDC.64 R8, c[0x4][R8] ;  /* 0x0100000008087b82 */ /* 0x002e660000000a00 */
[----:B---3--:R4:W-:Y:S01]  /*06a0*/  STL.64 [R1+0x10], R10 ;  /* 0x0000100a01007387 */ /* 0x0089e20000100a00 */
[----:B0-----:R-:W-:Y:S01]  /*06b0*/  MOV R4, UR4 ;  /* 0x0000000400047c02 */ /* 0x001fe20008000f00 */
[----:B------:R-:W-:-:S02]  /*06c0*/  IMAD.U32 R5, RZ, RZ, UR5 ;  /* 0x00000005ff057e24 */ /* 0x000fc4000f8e00ff */
[----:B--2---:R-:W-:-:S05]  /*06d0*/  IMAD.IADD R12, R24, 0x1, R3 ;  /* 0x00000001180c7824 */ /* 0x004fca00078e0203 */
[----:B-1----:R4:W-:Y:S02]  /*06e0*/  STL.64 [R1], R12 ;  /* 0x0000000c01007387 */ /* 0x0029e40000100a00 */
[----:B------:R-:W-:-:S07]  /*06f0*/  LEPC R20, `(.L_x_6) ;  /* 0x000000001014794e */ /* 0x000fce0000000000 */
[----:B----4-:R-:W-:Y:S05]  /*0700*/  CALL.ABS.NOINC R8 ;  /* 0x0000000008007343 */ /* 0x010fea0003c00000 */
.L_x_6:
[----:B------:R-:W2:Y:S01]  /*0710*/  LDG.E R3, desc[UR36][R28.64] ;  /* 0x000000241c037981 */ /* 0x000ea2000c1e1900 */
[----:B------:R-:W0:Y:S08]  /*0720*/  LDC.64 R4, c[0x0][0x390] ;  /* 0x0000e400ff047b82 */ /* 0x000e300000000a00 */
[----:B------:R-:W1:Y:S01]  /*0730*/  S2UR UR5, SR_CgaCtaId ;  /* 0x00000000000579c3 */ /* 0x000e620000008800 */
[----:B------:R-:W-:Y:S01]  /*0740*/  UMOV UR4, 0x400 ;  /* 0x0000040000047882 */ /* 0x000fe20000000000 */
[----:B--2---:R-:W-:-:S04]  /*0750*/  IMAD.IADD R3, R24, 0x1, R3 ;  /* 0x0000000118037824 */ /* 0x004fc800078e0203 */
[----:B0-----:R-:W-:Y:S01]  /*0760*/  IMAD.WIDE R6, R3, 0x4, R4 ;  /* 0x0000000403067825 */ /* 0x001fe200078e0204 */
[----:B-1----:R-:W-:Y:S01]  /*0770*/  ULEA UR4, UR5, UR4, 0x18 ;  /* 0x0000000405047291 */ /* 0x002fe2000f8ec0ff */
[----:B------:R-:W0:Y:S03]  /*0780*/  LDC.64 R4, c[0x0][0x398] ;  /* 0x0000e600ff047b82 */ /* 0x000e260000000a00 */
[----:B------:R-:W-:Y:S04]  /*0790*/  STG.E desc[UR36][R6.64], R16 ;  /* 0x0000001006007986 */ /* 0x000fe8000c101924 */
[----:B------:R-:W2:Y:S01]  /*07a0*/  LDG.E R11, desc[UR36][R28.64] ;  /* 0x000000241c0b7981 */ /* 0x000ea2000c1e1900 */
[----:B------:R-:W-:-:S05]  /*07b0*/  IMAD.U32 R3, RZ, RZ, UR4 ;  /* 0x00000004ff037e24 */ /* 0x000fca000f8e00ff */
[----:B------:R-:W1:Y:S01]  /*07c0*/  LDS R9, [R3+0x4] ;  /* 0x0000040003097984 */ /* 0x000e620000000800 */
[C---:B--2---:R-:W-:Y:S01]  /*07d0*/  IADD3 R11, PT, PT, R24.reuse, R11, RZ ;  /* 0x0000000b180b7210 */ /* 0x044fe20007ffe0ff */
[----:B------:R-:W-:-:S04]  /*07e0*/  VIADD R24, R24, 0x1 ;  /* 0x0000000118187836 */ /* 0x000fc80000000000 */
[----:B0-----:R-:W-:-:S05]  /*07f0*/  IMAD.WIDE R4, R11, 0x4, R4 ;  /* 0x000000040b047825 */ /* 0x001fca00078e0204 */
[----:B-1----:R2:W-:Y:S02]  /*0800*/  STG.E desc[UR36][R4.64], R9 ;  /* 0x0000000904007986 */ /* 0x0025e4000c101924 */
.L_x_5:
[----:B------:R-:W3:Y:S02]  /*0810*/  LDS R10, [R3+0x8] ;  /* 0x00000800030a7984 */ /* 0x000ee40000000800 */
[----:B---3--:R-:W-:-:S13]  /*0820*/  FSETP.NEU.AND P0, PT, R10, RZ, PT ;  /* 0x000000ff0a00720b */ /* 0x008fda0003f0d000 */
[----:B------:R-:W-:Y:S05]  /*0830*/  @!P0 BRA `(.L_x_7) ;  /* 0x0000000000848947 */ /* 0x000fea0003800000 */
[----:B------:R-:W3:Y:S01]  /*0840*/  LDG.E R3, desc[UR36][R28.64] ;  /* 0x000000241c037981 */ /* 0x000ee2000c1e1900 */
[----:B------:R-:W4:Y:S01]  /*0850*/  F2F.F64.F32 R10, R10 ;  /* 0x0000000a000a7310 */ /* 0x000f220000201800 */
[----:B------:R-:W-:Y:S01]  /*0860*/  MOV R8, 0x0 ;  /* 0x0000000000087802 */ /* 0x000fe20000000f00 */
[----:B------:R-:W-:Y:S01]  /*0870*/  IMAD.MOV.U32 R13, RZ, RZ, R17 ;  /* 0x000000ffff0d7224 */ /* 0x000fe200078e0011 */
[----:B------:R-:W0:Y:S01]  /*0880*/  LDCU.64 UR4, c[0x4][0x8] ;  /* 0x01000100ff0477ac */ /* 0x000e220008000a00 */
[----:B------:R-:W-:Y:S01]  /*0890*/  VIADD R16, R2, 0x2 ;  /* 0x0000000202107836 */ /* 0x000fe20000000000 */
[----:B------:R-:W-:Y:S01]  /*08a0*/  MOV R7, R18 ;  /* 0x0000001200077202 */ /* 0x000fe20000000f00 */
[----:B------:R-:W-:Y:S01]  /*08b0*/  IMAD.MOV.U32 R6, RZ, RZ, R19 ;  /* 0x000000ffff067224 */ /* 0x000fe200078e0013 */
[----:B-12---:R-:W1:Y:S02]  /*08c0*/  LDC.64 R8, c[0x4][R8] ;  /* 0x0100000008087b82 */ /* 0x006e640000000a00 */
[----:B------:R2:W-:Y:S04]  /*08d0*/  STL [R1+0x8], R16 ;  /* 0x0000081001007387 */ /* 0x0005e80000100800 */
[----:B----4-:R2:W-:Y:S01]  /*08e0*/  STL.64 [R1+0x10], R10 ;  /* 0x0000100a01007387 */ /* 0x0105e20000100a00 */
[----:B0-----:R-:W-:Y:S01]  /*08f0*/  IMAD.U32 R4, RZ, RZ, UR4 ;  /* 0x00000004ff047e24 */ /* 0x001fe2000f8e00ff */
[----:B------:R-:W-:-:S02]  /*0900*/  MOV R5, UR5 ;  /* 0x0000000500057c02 */ /* 0x000fc40008000f00 */
[----:B---3--:R-:W-:-:S05]  /*0910*/  IADD3 R12, PT, PT, R24, R3, RZ ;  /* 0x00000003180c7210 */ /* 0x008fca0007ffe0ff */
[----:B-1----:R2:W-:Y:S02]  /*0920*/  STL.64 [R1], R12 ;  /* 0x0000000c01007387 */ /* 0x0025e40000100a00 */
[----:B------:R-:W-:-:S07]  /*0930*/  LEPC R20, `(.L_x_8) ;  /* 0x000000001014794e */ /* 0x000fce0000000000 */
[----:B--2---:R-:W-:Y:S05]  /*0940*/  CALL.ABS.NOINC R8 ;  /* 0x0000000008007343 */ /* 0x004fea0003c00000 */
.L_x_8:
        /* <DEDUP_REMOVED lines=10> */
[----:B------:R-:W-:-:S05]  /*09f0*/  MOV R3, UR4 ;  /* 0x0000000400037c02 */ /* 0x000fca0008000f00 */
[----:B------:R-:W1:Y:S01]  /*0a00*/  LDS R9, [R3+0x8] ;  /* 0x0000080003097984 */ /* 0x000e620000000800 */
[C---:B--2---:R-:W-:Y:S01]  /*0a10*/  IMAD.IADD R11, R24.reuse, 0x1, R11 ;  /* 0x00000001180b7824 */ /* 0x044fe200078e020b */
[----:B------:R-:W-:-:S03]  /*0a20*/  IADD3 R24, PT, PT, R24, 0x1, RZ ;  /* 0x0000000118187810 */ /* 0x000fc60007ffe0ff */
[----:B0-----:R-:W-:-:S05]  /*0a30*/  IMAD.WIDE R4, R11, 0x4, R4 ;  /* 0x000000040b047825 */ /* 0x001fca00078e0204 */
[----:B-1----:R3:W-:Y:S02]  /*0a40*/  STG.E desc[UR36][R4.64], R9 ;  /* 0x0000000904007986 */ /* 0x0027e4000c101924 */
.L_x_7:
[----:B------:R-:W4:Y:S02]  /*0a50*/  LDS R10, [R3+0xc] ;  /* 0x00000c00030a7984 */ /* 0x000f240000000800 */
[----:B----4-:R-:W-:-:S13]  /*0a60*/  FSETP.NEU.AND P0, PT, R10, RZ, PT ;  /* 0x000000ff0a00720b */ /* 0x010fda0003f0d000 */
[----:B------:R-:W-:Y:S05]  /*0a70*/  @!P0 BRA `(.L_x_9) ;  /* 0x0000000000848947 */ /* 0x000fea0003800000 */
[----:B------:R-:W4:Y:S01]  /*0a80*/  LDG.E R3, desc[UR36][R28.64] ;  /* 0x000000241c037981 */ /* 0x000f22000c1e1900 */
[----:B------:R-:W5:Y:S01]  /*0a90*/  F2F.F64.F32 R10, R10 ;  /* 0x0000000a000a7310 */ /* 0x000f620000201800 */
[----:B------:R-:W-:Y:S01]  /*0aa0*/  MOV R8, 0x0 ;  /* 0x0000000000087802 */ /* 0x000fe20000000f00 */
[----:B------:R-:W-:Y:S01]  /*0ab0*/  IMAD.MOV.U32 R13, RZ, RZ, R17 ;  /* 0x000000ffff0d7224 */ /* 0x000fe200078e0011 */
[----:B------:R-:W0:Y:S01]  /*0ac0*/  LDCU.64 UR4, c[0x4][0x8] ;  /* 0x01000100ff0477ac */ /* 0x000e220008000a00 */
[----:B------:R-:W-:Y:S01]  /*0ad0*/  VIADD R16, R2, 0x3 ;  /* 0x0000000302107836 */ /* 0x000fe20000000000 */
[----:B------:R-:W-:Y:S01]  /*0ae0*/  MOV R6, R19 ;  /* 0x0000001300067202 */ /* 0x000fe20000000f00 */
[----:B------:R-:W-:Y:S01]  /*0af0*/  IMAD.MOV.U32 R7, RZ, RZ, R18 ;  /* 0x000000ffff077224 */ /* 0x000fe200078e0012 */
[----:B-123--:R-:W1:Y:S02]  /*0b00*/  LDC.64 R8, c[0x4][R8] ;  /* 0x0100000008087b82 */ /* 0x00ee640000000a00 */
[----:B------:R2:W-:Y:S04]  /*0b10*/  STL [R1+0x8], R16 ;  /* 0x0000081001007387 */ /* 0x0005e80000100800 */
[----:B-----5:R2:W-:Y:S01]  /*0b20*/  STL.64 [R1+0x10], R10 ;  /* 0x0000100a01007387 */ /* 0x0205e20000100a00 */
[----:B0-----:R-:W-:Y:S01]  /*0b30*/  MOV R4, UR4 ;  /* 0x0000000400047c02 */ /* 0x001fe20008000f00 */
[----:B------:R-:W-:Y:S01]  /*0b40*/  IMAD.U32 R5, RZ, RZ, UR5 ;  /* 0x00000005ff057e24 */ /* 0x000fe2000f8e00ff */
[----:B----4-:R-:W-:-:S05]  /*0b50*/  IADD3 R12, PT, PT, R24, R3, RZ ;  /* 0x00000003180c7210 */ /* 0x010fca0007ffe0ff */
[----:B-1----:R2:W-:Y:S02]  /*0b60*/  STL.64 [R1], R12 ;  /* 0x0000000c01007387 */ /* 0x0025e40000100a00 */
[----:B------:R-:W-:-:S07]  /*0b70*/  LEPC R20, `(.L_x_10) ;  /* 0x000000001014794e */ /* 0x000fce0000000000 */
[----:B--2---:R-:W-:Y:S05]  /*0b80*/  CALL.ABS.NOINC R8 ;  /* 0x0000000008007343 */ /* 0x004fea0003c00000 */
.L_x_10:
[----:B------:R-:W2:Y:S01]  /*0b90*/  LDG.E R3, desc[UR36][R28.64] ;  /* 0x000000241c037981 */ /* 0x000ea2000c1e1900 */
[----:B------:R-:W0:Y:S08]  /*0ba0*/  LDC.64 R4, c[0x0][0x390] ;  /* 0x0000e400ff047b82 */ /* 0x000e300000000a00 */
[----:B------:R-:W1:Y:S01]  /*0bb0*/  S2UR UR5, SR_CgaCtaId ;  /* 0x00000000000579c3 */ /* 0x000e620000008800 */
[----:B------:R-:W-:Y:S01]  /*0bc0*/  UMOV UR4, 0x400 ;  /* 0x0000040000047882 */ /* 0x000fe20000000000 */
[----:B--2---:R-:W-:-:S05]  /*0bd0*/  IADD3 R3, PT, PT, R24, R3, RZ ;  /* 0x0000000318037210 */ /* 0x004fca0007ffe0ff */
        /* <DEDUP_REMOVED lines=11> */
.L_x_9:
[----:B------:R-:W5:Y:S02]  /*0c90*/  LDS R10, [R3+0x10] ;  /* 0x00001000030a7984 */ /* 0x000f640000000800 */
[----:B-----5:R-:W-:-:S13]  /*0ca0*/  FSETP.NEU.AND P0, PT, R10, RZ, PT ;  /* 0x000000ff0a00720b */ /* 0x020fda0003f0d000 */
[----:B------:R-:W-:Y:S05]  /*0cb0*/  @!P0 BRA `(.L_x_2) ;  /* 0x0000000000808947 */ /* 0x000fea0003800000 */
[----:B------:R-:W5:Y:S01]  /*0cc0*/  LDG.E R3, desc[UR36][R28.64] ;  /* 0x000000241c037981 */ /* 0x000f62000c1e1900 */
[----:B------:R-:W0:Y:S01]  /*0cd0*/  F2F.F64.F32 R10, R10 ;  /* 0x0000000a000a7310 */ /* 0x000e220000201800 */
[----:B------:R-:W-:Y:S01]  /*0ce0*/  MOV R8, 0x0 ;  /* 0x0000000000087802 */ /* 0x000fe20000000f00 */
[----:B------:R-:W0:Y:S01]  /*0cf0*/  LDCU.64 UR4, c[0x4][0x8] ;  /* 0x01000100ff0477ac */ /* 0x000e220008000a00 */
[----:B------:R-:W-:Y:S01]  /*0d00*/  MOV R13, R17 ;  /* 0x00000011000d7202 */ /* 0x000fe20000000f00 */
[----:B------:R-:W-:Y:S01]  /*0d10*/  IMAD.MOV.U32 R6, RZ, RZ, R19 ;  /* 0x000000ffff067224 */ /* 0x000fe200078e0013 */
[----:B------:R-:W-:Y:S02]  /*0d20*/  IADD3 R16, PT, PT, R2, 0x4, RZ ;  /* 0x0000000402107810 */ /* 0x000fe40007ffe0ff */
[----:B-1234-:R-:W1:Y:S01]  /*0d30*/  LDC.64 R8, c[0x4][R8] ;  /* 0x0100000008087b82 */ /* 0x01ee620000000a00 */
[----:B------:R-:W-:Y:S02]  /*0d40*/  MOV R7, R18 ;  /* 0x0000001200077202 */ /* 0x000fe40000000f00 */
[----:B------:R2:W-:Y:S04]  /*0d50*/  STL [R1+0x8], R16 ;  /* 0x0000081001007387 */ /* 0x0005e80000100800 */
[----:B0-----:R2:W-:Y:S01]  /*0d60*/  STL.64 [R1+0x10], R10 ;  /* 0x0000100a01007387 */ /* 0x0015e20000100a00 */
[----:B------:R-:W-:Y:S01]  /*0d70*/  IMAD.U32 R4, RZ, RZ, UR4 ;  /* 0x00000004ff047e24 */ /* 0x000fe2000f8e00ff */
[----:B------:R-:W-:Y:S01]  /*0d80*/  MOV R5, UR5 ;  /* 0x0000000500057c02 */ /* 0x000fe20008000f00 */
[----:B-----5:R-:W-:-:S05]  /*0d90*/  IMAD.IADD R12, R24, 0x1, R3 ;  /* 0x00000001180c7824 */ /* 0x020fca00078e0203 */
[----:B-1----:R2:W-:Y:S02]  /*0da0*/  STL.64 [R1], R12 ;  /* 0x0000000c01007387 */ /* 0x0025e40000100a00 */
[----:B------:R-:W-:-:S07]  /*0db0*/  LEPC R20, `(.L_x_11) ;  /* 0x000000001014794e */ /* 0x000fce0000000000 */
[----:B--2---:R-:W-:Y:S05]  /*0dc0*/  CALL.ABS.NOINC R8 ;  /* 0x0000000008007343 */ /* 0x004fea0003c00000 */
.L_x_11:
        /* <DEDUP_REMOVED lines=9> */
[----:B------:R-:W2:Y:S04]  /*0e60*/  LDG.E R9, desc[UR36][R28.64] ;  /* 0x000000241c097981 */ /* 0x000ea8000c1e1900 */
[----:B------:R-:W1:Y:S01]  /*0e70*/  LDS R3, [UR4+0x10] ;  /* 0x00001004ff037984 */ /* 0x000e620008000800 */
[C---:B--2---:R-:W-:Y:S01]  /*0e80*/  IADD3 R9, PT, PT, R24.reuse, R9, RZ ;  /* 0x0000000918097210 */ /* 0x044fe20007ffe0ff */
[----:B------:R-:W-:-:S04]  /*0e90*/  VIADD R24, R24, 0x1 ;  /* 0x0000000118187836 */ /* 0x000fc80000000000 */
[----:B0-----:R-:W-:-:S05]  /*0ea0*/  IMAD.WIDE R4, R9, 0x4, R4 ;  /* 0x0000000409047825 */ /* 0x001fca00078e0204 */
[----:B-1----:R0:W-:Y:S02]  /*0eb0*/  STG.E desc[UR36][R4.64], R3 ;  /* 0x0000000304007986 */ /* 0x0021e4000c101924 */
.L_x_2:
[----:B------:R-:W-:Y:S05]  /*0ec0*/  BSYNC.RECONVERGENT B6 ;  /* 0x0000000000067941 */ /* 0x000fea0003800200 */
.L_x_1:
[----:B------:R-:W-:-:S04]  /*0ed0*/  IADD3 R2, PT, PT, R2, UR38, RZ ;  /* 0x0000002602027c10 */ /* 0x000fc8000fffe0ff */
[----:B------:R-:W-:-:S13]  /*0ee0*/  ISETP.GE.AND P0, PT, R2, R22, PT ;  /* 0x000000160200720c */ /* 0x000fda0003f06270 */
[----:B------:R-:W-:Y:S05]  /*0ef0*/  @!P0 BRA `(.L_x_12) ;  /* 0xfffffff000f48947 */ /* 0x000fea000383ffff */
.L_x_0:
[----:B0-----:R-:W0:Y:S02]  /*0f00*/  LDC R3, c[0x0][0x3a4] ;  /* 0x0000e900ff037b82 */ /* 0x001e240000000800 */
[----:B0-----:R-:W-:-:S04]  /*0f10*/  ISETP.GE.AND P0, PT, R22, R3, PT ;  /* 0x000000031600720c */ /* 0x001fc80003f06270 */
[----:B------:R-:W-:-:S13]  /*0f20*/  ISETP.NE.OR P0, PT, R26, RZ, P0 ;  /* 0x000000ff1a00720c */ /* 0x000fda0000705670 */
[----:B------:R-:W-:Y:S05]  /*0f30*/  @P0 EXIT ;  /* 0x000000000000094d */ /* 0x000fea0003800000 */
[----:B------:R-:W-:-:S13]  /*0f40*/  LOP3.LUT P0, R2, R27, 0x3, RZ, 0xc0, !PT ;  /* 0x000000031b027812 */ /* 0x000fda000780c0ff */
[----:B------:R-:W-:Y:S05]  /*0f50*/  @!P0 BRA `(.L_x_13) ;  /* 0x0000000000b88947 */ /* 0x000fea0003800000 */
[----:B------:R-:W-:Y:S01]  /*0f60*/  BSSY.RECONVERGENT B7, `(.L_x_13) ;  /* 0x000002d000077945 */ /* 0x000fe20003800200 */
[----:B------:R-:W-:Y:S02]  /*0f70*/  IMAD R16, R17, R3, R22 ;  /* 0x0000000311107224 */ /* 0x000fe400078e0216 */
[----:B------:R-:W-:-:S07]  /*0f80*/  IMAD.MOV R2, RZ, RZ, -R2 ;  /* 0x000000ffff027224 */ /* 0x000fce00078e0a02 */
.L_x_17:
[----:B------:R-:W0:Y:S02]  /*0f90*/  LDC.64 R30, c[0x0][0x380] ;  /* 0x0000e000ff1e7b82 */ /* 0x000e240000000a00 */
[----:B0-----:R-:W-:-:S05]  /*0fa0*/  IMAD.WIDE R30, R16, 0x4, R30 ;  /* 0x00000004101e7825 */ /* 0x001fca00078e021e */
[----:B------:R-:W5:Y:S01]  /*0fb0*/  LDG.E R10, desc[UR36][R30.64] ;  /* 0x000000241e0a7981 */ /* 0x000f62000c1e1900 */
[----:B------:R-:W-:Y:S01]  /*0fc0*/  IADD3 R2, PT, PT, R2, 0x1, RZ ;  /* 0x0000000102027810 */ /* 0x000fe20007ffe0ff */
[----:B------:R-:W-:Y:S03]  /*0fd0*/  BSSY.RECONVERGENT B6, `(.L_x_14) ;  /* 0x0000021000067945 */ /* 0x000fe60003800200 */
[----:B------:R-:W-:-:S04]  /*0fe0*/  ISETP.NE.AND P1, PT, R2, RZ, PT ;  /* 0x000000ff0200720c */ /* 0x000fc80003f25270 */
[----:B------:R-:W-:Y:S02]  /*0ff0*/  P2R R23, PR, RZ, 0x2 ;  /* 0x00000002ff177803 */ /* 0x000fe40000000000 */
[----:B-----5:R-:W-:-:S13]  /*1000*/  FSETP.NEU.AND P0, PT, R10, RZ, PT ;  /* 0x000000ff0a00720b */ /* 0x020fda0003f0d000 */
[----:B------:R-:W-:Y:S05]  /*1010*/  @!P0 BRA `(.L_x_15) ;  /* 0x0000000000708947 */ /* 0x000fea0003800000 */
[----:B------:R-:W5:Y:S01]  /*1020*/  LDG.E R3, desc[UR36][R28.64] ;  /* 0x000000241c037981 */ /* 0x000f62000c1e1900 */
[----:B------:R-:W0:Y:S01]  /*1030*/  F2F.F64.F32 R10, R10 ;  /* 0x0000000a000a7310 */ /* 0x000e220000201800 */
[----:B------:R-:W-:Y:S01]  /*1040*/  MOV R8, 0x0 ;  /* 0x0000000000087802 */ /* 0x000fe20000000f00 */
[----:B------:R-:W-:Y:S01]  /*1050*/  IMAD.MOV.U32 R13, RZ, RZ, R17 ;  /* 0x000000ffff0d7224 */ /* 0x000fe200078e0011 */
[----:B------:R0:W-:Y:S01]  /*1060*/  STL [R1+0x8], R22 ;  /* 0x0000081601007387 */ /* 0x0001e20000100800 */
[----:B------:R-:W0:Y:S01]  /*1070*/  LDCU.64 UR4, c[0x4][0x8] ;  /* 0x01000100ff0477ac */ /* 0x000e220008000a00 */
[----:B------:R-:W-:Y:S01]  /*1080*/  IMAD.MOV.U32 R6, RZ, RZ, R19 ;  /* 0x000000ffff067224 */ /* 0x000fe200078e0013 */
[----:B------:R-:W-:Y:S01]  /*1090*/  MOV R7, R18 ;  /* 0x0000001200077202 */ /* 0x000fe20000000f00 */
[----:B-1234-:R-:W1:Y:S01]  /*10a0*/  LDC.64 R8, c[0x4][R8] ;  /* 0x0100000008087b82 */ /* 0x01ee620000000a00 */
[----:B0-----:R0:W-:Y:S01]  /*10b0*/  STL.64 [R1+0x10], R10 ;  /* 0x0000100a01007387 */ /* 0x0011e20000100a00 */
[----:B------:R-:W-:Y:S01]  /*10c0*/  IMAD.U32 R4, RZ, RZ, UR4 ;  /* 0x00000004ff047e24 */ /* 0x000fe2000f8e00ff */
[----:B------:R-:W-:-:S02]  /*10d0*/  MOV R5, UR5 ;  /* 0x0000000500057c02 */ /* 0x000fc40008000f00 */
[----:B-----5:R-:W-:-:S05]  /*10e0*/  IADD3 R12, PT, PT, R24, R3, RZ ;  /* 0x00000003180c7210 */ /* 0x020fca0007ffe0ff */
[----:B-1----:R0:W-:Y:S02]  /*10f0*/  STL.64 [R1], R12 ;  /* 0x0000000c01007387 */ /* 0x0021e40000100a00 */
[----:B------:R-:W-:-:S07]  /*1100*/  LEPC R20, `(.L_x_16) ;  /* 0x000000001014794e */ /* 0x000fce0000000000 */
[----:B0-----:R-:W-:Y:S05]  /*1110*/  CALL.ABS.NOINC R8 ;  /* 0x0000000008007343 */ /* 0x001fea0003c00000 */
.L_x_16:
[----:B------:R-:W2:Y:S01]  /*1120*/  LDG.E R3, desc[UR36][R28.64] ;  /* 0x000000241c037981 */ /* 0x000ea2000c1e1900 */
[----:B------:R-:W0:Y:S08]  /*1130*/  LDC.64 R4, c[0x0][0x390] ;  /* 0x0000e400ff047b82 */ /* 0x000e300000000a00 */
[----:B------:R-:W1:Y:S01]  /*1140*/  LDC.64 R6, c[0x0][0x398] ;  /* 0x0000e600ff067b82 */ /* 0x000e620000000a00 */
[----:B--2---:R-:W-:-:S04]  /*1150*/  IMAD.IADD R3, R24, 0x1, R3 ;  /* 0x0000000118037824 */ /* 0x004fc800078e0203 */
[----:B0-----:R-:W-:-:S05]  /*1160*/  IMAD.WIDE R4, R3, 0x4, R4 ;  /* 0x0000000403047825 */ /* 0x001fca00078e0204 */
[----:B------:R0:W-:Y:S04]  /*1170*/  STG.E desc[UR36][R4.64], R22 ;  /* 0x0000001604007986 */ /* 0x0001e8000c101924 */
[----:B------:R-:W2:Y:S04]  /*1180*/  LDG.E R3, desc[UR36][R28.64] ;  /* 0x000000241c037981 */ /* 0x000ea8000c1e1900 */
[----:B------:R-:W3:Y:S01]  /*1190*/  LDG.E R31, desc[UR36][R30.64] ;  /* 0x000000241e1f7981 */ /* 0x000ee2000c1e1900 */
[C---:B--2---:R-:W-:Y:S01]  /*11a0*/  IADD3 R3, PT, PT, R24.reuse, R3, RZ ;  /* 0x0000000318037210 */ /* 0x044fe20007ffe0ff */
[----:B------:R-:W-:-:S04]  /*11b0*/  VIADD R24, R24, 0x1 ;  /* 0x0000000118187836 */ /* 0x000fc80000000000 */
[----:B-1----:R-:W-:-:S05]  /*11c0*/  IMAD.WIDE R6, R3, 0x4, R6 ;  /* 0x0000000403067825 */ /* 0x002fca00078e0206 */
[----:B---3--:R0:W-:Y:S02]  /*11d0*/  STG.E desc[UR36][R6.64], R31 ;  /* 0x0000001f06007986 */ /* 0x0081e4000c101924 */
.L_x_15:
[----:B------:R-:W-:Y:S05]  /*11e0*/  BSYNC.RECONVERGENT B6 ;  /* 0x0000000000067941 */ /* 0x000fea0003800200 */
.L_x_14:
[----:B------:R-:W-:Y:S01]  /*11f0*/  ISETP.NE.AND P0, PT, R23, RZ, PT ;  /* 0x000000ff1700720c */ /* 0x000fe20003f05270 */
[----:B------:R-:W-:Y:S01]  /*1200*/  VIADD R16, R16, 0x1 ;  /* 0x0000000110107836 */ /* 0x000fe20000000000 */
[----:B0-----:R-:W-:-:S11]  /*1210*/  IADD3 R22, PT, PT, R22, 0x1, RZ ;  /* 0x0000000116167810 */ /* 0x001fd60007ffe0ff */
[----:B------:R-:W-:Y:S05]  /*1220*/  @P0 BRA `(.L_x_17) ;  /* 0xfffffffc00580947 */ /* 0x000fea000383ffff */
[----:B------:R-:W-:Y:S05]  /*1230*/  BSYNC.RECONVERGENT B7 ;  /* 0x0000000000077941 */ /* 0x000fea0003800200 */
.L_x_13:
[----:B------:R-:W-:-:S04]  /*1240*/  IADD3 R27, PT, PT, R27, -0x1, RZ ;  /* 0xffffffff1b1b7810 */ /* 0x000fc80007ffe0ff */
[----:B------:R-:W-:-:S13]  /*1250*/  ISETP.GE.U32.AND P0, PT, R27, 0x3, PT ;  /* 0x000000031b00780c */ /* 0x000fda0003f06070 */
[----:B------:R-:W-:Y:S05]  /*1260*/  @!P0 EXIT ;  /* 0x000000000000894d */ /* 0x000fea0003800000 */
[----:B------:R-:W0:Y:S01]  /*1270*/  LDCU UR4, c[0x0][0x3a4] ;  /* 0x00007480ff0477ac */ /* 0x000e220008000800 */
[----:B------:R-:W-:Y:S02]  /*1280*/  VIADD R2, R22, 0x1 ;  /* 0x0000000116027836 */ /* 0x000fe40000000000 */
[----:B0-----:R-:W-:-:S07]  /*1290*/  IMAD R25, R17, UR4, R22 ;  /* 0x0000000411197c24 */ /* 0x001fce000f8e0216 */
.L_x_30:
[----:B------:R-:W0:Y:S02]  /*12a0*/  LDC.64 R22, c[0x0][0x380] ;  /* 0x0000e000ff167b82 */ /* 0x000e240000000a00 */
[----:B0-----:R-:W-:-:S05]  /*12b0*/  IMAD.WIDE R22, R25, 0x4, R22 ;  /* 0x0000000419167825 */ /* 0x001fca00078e0216 */
[----:B------:R-:W5:Y:S01]  /*12c0*/  LDG.E R12, desc[UR36][R22.64] ;  /* 0x00000024160c7981 */ /* 0x000f62000c1e1900 */
[----:B------:R-:W-:Y:S01]  /*12d0*/  BSSY.RECONVERGENT B6, `(.L_x_18) ;  /* 0x0000020000067945 */ /* 0x000fe20003800200 */
        /* <DEDUP_REMOVED lines=8> */
[----:B------:R-:W-:Y:S02]  /*1360*/  IADD3 R16, PT, PT, R2, -0x1, RZ ;  /* 0xffffffff02107810 */ /* 0x000fe40007ffe0ff */
        /* <DEDUP_REMOVED lines=10> */
.L_x_20:
        /* <DEDUP_REMOVED lines=12> */
.L_x_19:
[----:B------:R-:W-:Y:S05]  /*14d0*/  BSYNC.RECONVERGENT B6 ;  /* 0x0000000000067941 */ /* 0x000fea0003800200 */
.L_x_18:
[----:B------:R-:W5:Y:S01]  /*14e0*/  LDG.E R10, desc[UR36][R22.64+0x4] ;  /* 0x00000424160a7981 */ /* 0x000f62000c1e1900 */
[----:B------:R-:W-:Y:S01]  /*14f0*/  BSSY.RECONVERGENT B6, `(.L_x_21) ;  /* 0x000001e000067945 */ /* 0x000fe20003800200 */
[----:B-----5:R-:W-:-:S13]  /*1500*/  FSETP.NEU.AND P0, PT, R10, RZ, PT ;  /* 0x000000ff0a00720b */ /* 0x020fda0003f0d000 */
[----:B------:R-:W-:Y:S05]  /*1510*/  @!P0 BRA `(.L_x_22) ;  /* 0x00000000006c8947 */ /* 0x000fea0003800000 */
[----:B0-----:R-:W5:Y:S01]  /*1520*/  LDG.E R3, desc[UR36][R28.64] ;  /* 0x000000241c037981 */ /* 0x001f62000c1e1900 */
[----:B------:R-:W0:Y:S01]  /*1530*/  F2F.F64.F32 R10, R10 ;  /* 0x0000000a000a7310 */ /* 0x000e220000201800 */
[----:B------:R-:W-:Y:S01]  /*1540*/  MOV R8, 0x0 ;  /* 0x0000000000087802 */ /* 0x000fe20000000f00 */
[----:B------:R-:W0:Y:S01]  /*1550*/  LDCU.64 UR4, c[0x4][0x8] ;  /* 0x01000100ff0477ac */ /* 0x000e220008000a00 */
[----:B------:R0:W-:Y:S01]  /*1560*/  STL [R1+0x8], R2 ;  /* 0x0000080201007387 */ /* 0x0001e20000100800 */
[----:B------:R-:W-:Y:S01]  /*1570*/  IMAD.MOV.U32 R6, RZ, RZ, R19 ;  /* 0x000000ffff067224 */ /* 0x000fe200078e0013 */
[----:B------:R-:W-:Y:S02]  /*1580*/  MOV R7, R18 ;  /* 0x0000001200077202 */ /* 0x000fe40000000f00 */
        /* <DEDUP_REMOVED lines=8> */
.L_x_23:
        /* <DEDUP_REMOVED lines=12> */
.L_x_22:
[----:B------:R-:W-:Y:S05]  /*16d0*/  BSYNC.RECONVERGENT B6 ;  /* 0x0000000000067941 */ /* 0x000fea0003800200 */
.L_x_21:
        /* <DEDUP_REMOVED lines=21> */
.L_x_26:
        /* <DEDUP_REMOVED lines=12> */
.L_x_25:
[----:B------:R-:W-:Y:S05]  /*18f0*/  BSYNC.RECONVERGENT B6 ;  /* 0x0000000000067941 */ /* 0x000fea0003800200 */
.L_x_24:
        /* <DEDUP_REMOVED lines=21> */
.L_x_29:
        /* <DEDUP_REMOVED lines=12> */
.L_x_28:
[----:B------:R-:W-:Y:S05]  /*1b10*/  BSYNC.RECONVERGENT B6 ;  /* 0x0000000000067941 */ /* 0x000fea0003800200 */
.L_x_27:
[C---:B------:R-:W-:Y:S01]  /*1b20*/  IADD3 R0, PT, PT, R2.reuse, 0x3, RZ ;  /* 0x0000000302007810 */ /* 0x040fe20007ffe0ff */
[----:B0-----:R-:W-:Y:S01]  /*1b30*/  VIADD R2, R2, 0x4 ;  /* 0x0000000402027836 */ /* 0x001fe20000000000 */
[----:B------:R-:W-:Y:S02]  /*1b40*/  IADD3 R25, PT, PT, R25, 0x4, RZ ;  /* 0x0000000419197810 */ /* 0x000fe40007ffe0ff */
[----:B------:R-:W-:-:S13]  /*1b50*/  ISETP.GE.AND P0, PT, R0, UR39, PT ;  /* 0x0000002700007c0c */ /* 0x000fda000bf06270 */
[----:B------:R-:W-:Y:S05]  /*1b60*/  @!P0 BRA `(.L_x_30) ;  /* 0xfffffff400cc8947 */ /* 0x000fea000383ffff */
[----:B------:R-:W-:Y:S05]  /*1b70*/  EXIT ;  /* 0x000000000000794d */ /* 0x000fea0003800000 */
.L_x_31:
[----:B------:R-:W-:-:S00]  /*1b80*/  BRA `(.L_x_31) ;  /* 0xfffffffc00fc7947 */ /* 0x000fc0000383ffff */
[----:B------:R-:W-:-:S00]  /*1b90*/  NOP ;  /* 0x0000000000007918 */ /* 0x000fc00000000000 */
        /* <DEDUP_REMOVED lines=14> */
.L_x_41:


//--------------------- .text._Z22get_num_nonzero_by_rowIfEvPT_Piii --------------------------
	.section	.text._Z22get_num_nonzero_by_rowIfEvPT_Piii,"ax",@progbits
	.align	128
        .global         _Z22get_num_nonzero_by_rowIfEvPT_Piii
        .type           _Z22get_num_nonzero_by_rowIfEvPT_Piii,@function
        .size           _Z22get_num_nonzero_by_rowIfEvPT_Piii,(.L_x_42 - _Z22get_num_nonzero_by_rowIfEvPT_Piii)
        .other          _Z22get_num_nonzero_by_rowIfEvPT_Piii,@"STO_CUDA_ENTRY STV_DEFAULT"
_Z22get_num_nonzero_by_rowIfEvPT_Piii:
.text._Z22get_num_nonzero_by_rowIfEvPT_Piii:
[----:B------:R-:W-:Y:S08]  /*0000*/  LDC R1, c[0x0][0x37c] ;  /* 0x0000df00ff017b82 */ /* 0x000ff00000000800 */
[----:B------:R-:W0:Y:S01]  /*0010*/  LDC R7, c[0x0][0x364] ;  /* 0x0000d900ff077b82 */ /* 0x000e220000000800 */
[----:B------:R-:W1:Y:S01]  /*0020*/  LDCU UR5, c[0x0][0x360] ;  /* 0x00006c00ff0577ac */ /* 0x000e620008000800 */
[----:B------:R-:W2:Y:S06]  /*0030*/  LDCU.64 UR6, c[0x0][0x358] ;  /* 0x00006b00ff0677ac */ /* 0x000eac0008000a00 */
[----:B------:R-:W3:Y:S08]  /*0040*/  LDC R5, c[0x0][0x394] ;  /* 0x0000e500ff057b82 */ /* 0x000ef00000000800 */
[----:B------:R-:W0:Y:S01]  /*0050*/  S2UR UR4, SR_CTAID.Y ;  /* 0x00000000000479c3 */ /* 0x000e220000002600 */
[----:B-1----:R-:W1:Y:S01]  /*0060*/  I2F.U32.RP R0, UR5 ;  /* 0x0000000500007d06 */ /* 0x002e620008209000 */
[----:B------:R-:W-:-:S07]  /*0070*/  ISETP.NE.U32.AND P1, PT, RZ, UR5, PT ;  /* 0x00000005ff007c0c */ /* 0x000fce000bf25070 */
[----:B-1----:R-:W1:Y:S02]  /*0080*/  MUFU.RCP R0, R0 ;  /* 0x0000000000007308 */ /* 0x002e640000001000 */
[----:B-1----:R-:W-:Y:S02]  /*0090*/  VIADD R2, R0, 0xffffffe ;  /* 0x0ffffffe00027836 */ /* 0x002fe40000000000 */
[----:B------:R-:W-:-:S04]  /*00a0*/  HFMA2 R0, -RZ, RZ, 0, 0 ;  /* 0x00000000ff007431 */ /* 0x000fc800000001ff */
[----:B------:R1:W4:Y:S02]  /*00b0*/  F2I.FTZ.U32.TRUNC.NTZ R3, R2 ;  /* 0x0000000200037305 */ /* 0x000324000021f000 */
[----:B-1----:R-:W-:Y:S02]  /*00c0*/  IMAD.MOV.U32 R2, RZ, RZ, RZ ;  /* 0x000000ffff027224 */ /* 0x002fe400078e00ff */
[----:B----4-:R-:W-:-:S04]  /*00d0*/  IMAD.MOV R9, RZ, RZ, -R3 ;  /* 0x000000ffff097224 */ /* 0x010fc800078e0a03 */
[----:B------:R-:W-:-:S04]  /*00e0*/  IMAD R9, R9, UR5, RZ ;  /* 0x0000000509097c24 */ /* 0x000fc8000f8e02ff */
[----:B------:R-:W-:Y:S02]  /*00f0*/  IMAD.HI.U32 R4, R3, R9, R2 ;  /* 0x0000000903047227 */ /* 0x000fe400078e0002 */
[----:B------:R-:W1:Y:S04]  /*0100*/  S2R R2, SR_TID.X ;  /* 0x0000000000027919 */ /* 0x000e680000002100 */
[----:B---3--:R-:W-:-:S05]  /*0110*/  IMAD.HI.U32 R4, R4, R5, RZ ;  /* 0x0000000504047227 */ /* 0x008fca00078e00ff */
[----:B------:R-:W-:-:S05]  /*0120*/  IADD3 R4, PT, PT, -R4, RZ, RZ ;  /* 0x000000ff04047210 */ /* 0x000fca0007ffe1ff */
[----:B------:R-:W-:Y:S02]  /*0130*/  IMAD R6, R4, UR5, R5 ;  /* 0x0000000504067c24 */ /* 0x000fe4000f8e0205 */
[----:B------:R-:W0:Y:S03]  /*0140*/  S2R R4, SR_TID.Y ;  /* 0x0000000000047919 */ /* 0x000e260000002200 */
[----:B------:R-:W-:-:S13]  /*0150*/  ISETP.GE.U32.AND P0, PT, R6, UR5, PT ;  /* 0x0000000506007c0c */ /* 0x000fda000bf06070 */
[----:B------:R-:W-:-:S05]  /*0160*/  @P0 VIADD R6, R6, -UR5 ;  /* 0x8000000506060c36 */ /* 0x000fca0008000000 */
[----:B------:R-:W-:Y:S01]  /*0170*/  ISETP.GE.U32.AND P0, PT, R6, UR5, PT ;  /* 0x0000000506007c0c */ /* 0x000fe2000bf06070 */
[----:B0-----:R-:W-:-:S12]  /*0180*/  IMAD R4, R7, UR4, R4 ;  /* 0x0000000407047c24 */ /* 0x001fd8000f8e0204 */
[----:B------:R-:W-:Y:S01]  /*0190*/  @P0 VIADD R6, R6, -UR5 ;  /* 0x8000000506060c36 */ /* 0x000fe20008000000 */
[----:B------:R-:W-:Y:S02]  /*01a0*/  @!P1 LOP3.LUT R6, RZ, UR5, RZ, 0x33, !PT ;  /* 0x00000005ff069c12 */ /* 0x000fe4000f8e33ff */
[----:B-1----:R-:W-:-:S03]  /*01b0*/  ISETP.NE.AND P0, PT, R2, RZ, PT ;  /* 0x000000ff0200720c */ /* 0x002fc60003f05270 */
[----:B------:R-:W-:-:S05]  /*01c0*/  IMAD.IADD R8, R5, 0x1, -R6 ;  /* 0x0000000105087824 */ /* 0x000fca00078e0a06 */
[----:B------:R-:W-:-:S13]  /*01d0*/  ISETP.GE.AND P1, PT, R8, 0x1, PT ;  /* 0x000000010800780c */ /* 0x000fda0003f26270 */
[----:B--2---:R-:W-:Y:S05]  /*01e0*/  @!P1 BRA `(.L_x_32) ;  /* 0x0000000000409947 */ /* 0x004fea0003800000 */
[----:B------:R-:W0:Y:S01]  /*01f0*/  LDC.64 R10, c[0x0][0x380] ;  /* 0x0000e000ff0a7b82 */ /* 0x000e220000000a00 */
[----:B------:R-:W-:Y:S01]  /*0200*/  ISETP.NE.AND P1, PT, R2, RZ, PT ;  /* 0x000000ff0200720c */ /* 0x000fe20003f25270 */
[----:B------:R-:W-:Y:S01]  /*0210*/  IMAD R7, R4, R5, R2 ;  /* 0x0000000504077224 */ /* 0x000fe200078e0202 */
[----:B------:R-:W-:Y:S01]  /*0220*/  UMOV UR4, URZ ;  /* 0x000000ff00047c82 */ /* 0x000fe20008000000 */
[----:B------:R-:W-:-:S10]  /*0230*/  IMAD.MOV.U32 R0, RZ, RZ, RZ ;  /* 0x000000ffff007224 */ /* 0x000fd400078e00ff */
.L_x_33:
[----:B------:R-:W-:-:S04]  /*0240*/  VIADD R3, R7, UR4 ;  /* 0x0000000407037c36 */ /* 0x000fc80008000000 */
[----:B0-----:R-:W-:-:S06]  /*0250*/  IMAD.WIDE R2, R3, 0x4, R10 ;  /* 0x0000000403027825 */ /* 0x001fcc00078e020a */
[----:B------:R-:W2:Y:S01]  /*0260*/  LDG.E R2, desc[UR6][R2.64] ;  /* 0x0000000602027981 */ /* 0x000ea2000c1e1900 */
[----:B------:R-:W-:Y:S01]  /*0270*/  UIADD3 UR4, UPT, UPT, UR5, UR4, URZ ;  /* 0x0000000405047290 */ /* 0x000fe2000fffe0ff */
[----:B--2---:R-:W-:-:S13]  /*0280*/  FSETP.NEU.AND P2, PT, R2, RZ, PT ;  /* 0x000000ff0200720b */ /* 0x004fda0003f4d000 */
[----:B------:R-:W-:Y:S02]  /*0290*/  VOTE.ANY R9, PT, P2 ;  /* 0x0000000000097806 */ /* 0x000fe400010e0100 */
[----:B------:R-:W-:-:S04]  /*02a0*/  ISETP.LE.AND P2, PT, R8, UR4, PT ;  /* 0x0000000408007c0c */ /* 0x000fc8000bf43270 */
[----:B------:R-:W0:Y:S02]  /*02b0*/  POPC R9, R9 ;  /* 0x0000000900097309 */ /* 0x000e240000000000 */
[----:B0-----:R-:W-:-:S05]  /*02c0*/  SEL R13, R9, RZ, !P1 ;  /* 0x000000ff090d7207 */ /* 0x001fca0004800000 */
[----:B------:R-:W-:Y:S02]  /*02d0*/  IMAD.IADD R0, R13, 0x1, R0 ;  /* 0x000000010d007824 */ /* 0x000fe400078e0200 */
[----:B------:R-:W-:Y:S05]  /*02e0*/  @!P2 BRA `(.L_x_33) ;  /* 0xfffffffc00d4a947 */ /* 0x000fea000383ffff */
.L_x_32:
[----:B------:R-:W-:Y:S05]  /*02f0*/  @P0 EXIT ;  /* 0x000000000000094d */ /* 0x000fea0003800000 */
[----:B------:R-:W-:-:S13]  /*0300*/  ISETP.GE.AND P0, PT, R8, R5, PT ;  /* 0x000000050800720c */ /* 0x000fda0003f06270 */
[----:B------:R-:W-:Y:S05]  /*0310*/  @P0 BRA `(.L_x_34) ;  /* 0x0000000800980947 */ /* 0x000fea0003800000 */
[C---:B------:R-:W-:Y:S02]  /*0320*/  IADD3 R2, PT, PT, R6.reuse, -0x1, RZ ;  /* 0xffffffff06027810 */ /* 0x040fe40007ffe0ff */
[----:B------:R-:W-:Y:S02]  /*0330*/  LOP3.LUT R23, R6, 0xf, RZ, 0xc0, !PT ;  /* 0x0000000f06177812 */ /* 0x000fe400078ec0ff */
[----:B------:R-:W-:Y:S02]  /*0340*/  ISETP.GE.U32.AND P1, PT, R2, 0xf, PT ;  /* 0x0000000f0200780c */ /* 0x000fe40003f26070 */
[----:B------:R-:W-:-:S11]  /*0350*/  ISETP.NE.AND P0, PT, R23, RZ, PT ;  /* 0x000000ff1700720c */ /* 0x000fd60003f05270 */
[----:B------:R-:W-:Y:S05]  /*0360*/  @!P1 BRA `(.L_x_35) ;  /* 0x0000000400449947 */ /* 0x000fea0003800000 */
[----:B------:R-:W0:Y:S01]  /*0370*/  LDCU.64 UR4, c[0x0][0x380] ;  /* 0x00007000ff0477ac */ /* 0x000e220008000a00 */
[----:B------:R-:W-:Y:S01]  /*0380*/  LOP3.LUT R2, R6, 0xffff, RZ, 0xc0, !PT ;  /* 0x0000ffff06027812 */ /* 0x000fe200078ec0ff */
[----:B------:R-:W-:-:S03]  /*0390*/  IMAD R7, R4, R5, R8 ;  /* 0x0000000504077224 */ /* 0x000fc600078e0208 */
[----:B------:R-:W-:-:S05]  /*03a0*/  SHF.R.U32.HI R2, RZ, 0x4, R2 ;  /* 0x00000004ff027819 */ /* 0x000fca0000011602 */
[----:B------:R-:W-:-:S05]  /*03b0*/  IMAD.SHL.U32 R2, R2, 0x10, RZ ;  /* 0x0000001002027824 */ /* 0x000fca00078e00ff */
[----:B------:R-:W-:Y:S01]  /*03c0*/  LOP3.LUT R9, R2, 0x7f0, RZ, 0xe2, !PT ;  /* 0x000007f002097812 */ /* 0x000fe200078ee2ff */
[----:B0-----:R-:W-:-:S04]  /*03d0*/  UIADD3 UR4, UP0, UPT, UR4, 0x20, URZ ;  /* 0x0000002004047890 */ /* 0x001fc8000ff1e0ff */
[----:B------:R-:W-:Y:S01]  /*03e0*/  IMAD.MOV R9, RZ, RZ, -R9 ;  /* 0x000000ffff097224 */ /* 0x000fe200078e0a09 */
[----:B------:R-:W-:-:S12]  /*03f0*/  UIADD3.X UR5, UPT, UPT, URZ, UR5, URZ, UP0, !UPT ;  /* 0x00000005ff057290 */ /* 0x000fd800087fe4ff */
.L_x_36:
[----:B------:R-:W-:Y:S01]  /*0400*/  MOV R3, UR5 ;  /* 0x0000000500037c02 */ /* 0x000fe20008000f00 */
[----:B------:R-:W-:-:S04]  /*0410*/  IMAD.U32 R2, RZ, RZ, UR4 ;  /* 0x00000004ff027e24 */ /* 0x000fc8000f8e00ff */
[----:B------:R-:W-:-:S05]  /*0420*/  IMAD.WIDE R2, R7, 0x4, R2 ;  /* 0x0000000407027825 */ /* 0x000fca00078e0202 */
[----:B------:R-:W2:Y:S04]  /*0430*/  LDG.E R26, desc[UR6][R2.64+-0x20] ;  /* 0xffffe006021a7981 */ /* 0x000ea8000c1e1900 */
[----:B------:R-:W3:Y:S04]  /*0440*/  LDG.E R21, desc[UR6][R2.64+-0x1c] ;  /* 0xffffe40602157981 */ /* 0x000ee8000c1e1900 */
[----:B------:R-:W4:Y:S04]  /*0450*/  LDG.E R22, desc[UR6][R2.64+-0x18] ;  /* 0xffffe80602167981 */ /* 0x000f28000c1e1900 */
[----:B------:R-:W5:Y:S04]  /*0460*/  LDG.E R24, desc[UR6][R2.64+-0x14] ;  /* 0xffffec0602187981 */ /* 0x000f68000c1e1900 */
        /* <DEDUP_REMOVED lines=11> */
[----:B------:R0:W5:Y:S01]  /*0520*/  LDG.E R20, desc[UR6][R2.64+0x1c] ;  /* 0x00001c0602147981 */ /* 0x000162000c1e1900 */
[----:B------:R-:W-:-:S02]  /*0530*/  VIADD R9, R9, 0x10 ;  /* 0x0000001009097836 */ /* 0x000fc40000000000 */
[----:B------:R-:W-:Y:S02]  /*0540*/  VIADD R8, R8, 0x10 ;  /* 0x0000001008087836 */ /* 0x000fe40000000000 */
[----:B------:R-:W-:Y:S01]  /*0550*/  VIADD R7, R7, 0x10 ;  /* 0x0000001007077836 */ /* 0x000fe20000000000 */
[----:B--2---:R-:W-:Y:S02]  /*0560*/  FSETP.NEU.AND P1, PT, R26, RZ, PT ;  /* 0x000000ff1a00720b */ /* 0x004fe40003f2d000 */
[----:B---3--:R-:W-:Y:S01]  /*0570*/  FSETP.NEU.AND P2, PT, R21, RZ, PT ;  /* 0x000000ff1500720b */ /* 0x008fe20003f4d000 */
[----:B------:R-:W-:-:S10]  /*0580*/  VIADD R21, R0, 0x1 ;  /* 0x0000000100157836 */ /* 0x000fd40000000000 */
[----:B------:R-:W-:Y:S01]  /*0590*/  @!P1 IMAD.MOV R21, RZ, RZ, R0 ;  /* 0x000000ffff159224 */ /* 0x000fe200078e0200 */
[----:B----4-:R-:W-:-:S03]  /*05a0*/  FSETP.NEU.AND P1, PT, R22, RZ, PT ;  /* 0x000000ff1600720b */ /* 0x010fc60003f2d000 */
[C---:B------:R-:W-:Y:S01]  /*05b0*/  VIADD R0, R21.reuse, 0x1 ;  /* 0x0000000115007836 */ /* 0x040fe20000000000 */
[----:B------:R-:W-:Y:S02]  /*05c0*/  @!P2 IADD3 R0, PT, PT, R21, RZ, RZ ;  /* 0x000000ff1500a210 */ /* 0x000fe40007ffe0ff */
[----:B-----5:R-:W-:-:S03]  /*05d0*/  FSETP.NEU.AND P2, PT, R24, RZ, PT ;  /* 0x000000ff1800720b */ /* 0x020fc60003f4d000 */
[----:B------:R-:W-:-:S04]  /*05e0*/  VIADD R21, R0, 0x1 ;  /* 0x0000000100157836 */ /* 0x000fc80000000000 */
[----:B------:R-:W-:Y:S01]  /*05f0*/  @!P1 IMAD.MOV R21, RZ, RZ, R0 ;  /* 0x000000ffff159224 */ /* 0x000fe200078e0200 */
[----:B------:R-:W-:-:S03]  /*0600*/  FSETP.NEU.AND P1, PT, R25, RZ, PT ;  /* 0x000000ff1900720b */ /* 0x000fc60003f2d000 */
[C---:B------:R-:W-:Y:S02]  /*0610*/  VIADD R0, R21.reuse, 0x1 ;  /* 0x0000000115007836 */ /* 0x040fe40000000000 */
[----:B------:R-:W-:Y:S02]  /*0620*/  @!P2 IADD3 R0, PT, PT, R21, RZ, RZ ;  /* 0x000000ff1500a210 */ /* 0x000fe40007ffe0ff */
[----:B------:R-:W-:-:S03]  /*0630*/  FSETP.NEU.AND P2, PT, R19, RZ, PT ;  /* 0x000000ff1300720b */ /* 0x000fc60003f4d000 */
[----:B0-----:R-:W-:-:S03]  /*0640*/  VIADD R2, R0, 0x1 ;  /* 0x0000000100027836 */ /* 0x001fc60000000000 */
[----:B------:R-:W-:Y:S01]  /*0650*/  @!P1 IMAD.MOV R2, RZ, RZ, R0 ;  /* 0x000000ffff029224 */ /* 0x000fe200078e0200 */
[----:B------:R-:W-:-:S03]  /*0660*/  FSETP.NEU.AND P1, PT, R18, RZ, PT ;  /* 0x000000ff1200720b */ /* 0x000fc60003f2d000 */
[----:B------:R-:W-:-:S03]  /*0670*/  VIADD R0, R2, 0x1 ;  /* 0x0000000102007836 */ /* 0x000fc60000000000 */
[----:B------:R-:W-:Y:S02]  /*0680*/  @!P2 IADD3 R0, PT, PT, R2, RZ, RZ ;  /* 0x000000ff0200a210 */ /* 0x000fe40007ffe0ff */
[----:B------:R-:W-:-:S03]  /*0690*/  FSETP.NEU.AND P2, PT, R17, RZ, PT ;  /* 0x000000ff1100720b */ /* 0x000fc60003f4d000 */
[----:B------:R-:W-:Y:S02]  /*06a0*/  VIADD R2, R0, 0x1 ;  /* 0x0000000100027836 */ /* 0x000fe40000000000 */
[----:B------:R-:W-:Y:S01]  /*06b0*/  @!P1 IMAD.MOV R2, RZ, RZ, R0 ;  /* 0x000000ffff029224 */ /* 0x000fe200078e0200 */
[----:B------:R-:W-:-:S03]  /*06c0*/  FSETP.NEU.AND P1, PT, R16, RZ, PT ;  /* 0x000000ff1000720b */ /* 0x000fc60003f2d000 */
[----:B------:R-:W-:-:S04]  /*06d0*/  VIADD R0, R2, 0x1 ;  /* 0x0000000102007836 */ /* 0x000fc80000000000 */
        /* <DEDUP_REMOVED lines=22> */
[----:B------:R-:W-:-:S04]  /*0840*/  ISETP.NE.AND P1, PT, R9, RZ, PT ;  /* 0x000000ff0900720c */ /* 0x000fc80003f25270 */
[----:B------:R-:W-:-:S03]  /*0850*/  IADD3 R0, PT, PT, R2, 0x1, RZ ;  /* 0x0000000102007810 */ /* 0x000fc60007ffe0ff */
[----:B------:R-:W-:-:S06]  /*0860*/  @!P2 IMAD.MOV R0, RZ, RZ, R2 ;  /* 0x000000ffff00a224 */ /* 0x000fcc00078e0202 */
[----:B------:R-:W-:Y:S05]  /*0870*/  @P1 BRA `(.L_x_36) ;  /* 0xfffffff800e01947 */ /* 0x000fea000383ffff */
.L_x_35:
[----:B------:R-:W-:Y:S05]  /*0880*/  @!P0 BRA `(.L_x_34) ;  /* 0x00000004003c8947 */ /* 0x000fea0003800000 */
[----:B------:R-:W-:Y:S02]  /*0890*/  ISETP.GE.U32.AND P1, PT, R23, 0x8, PT ;  /* 0x000000081700780c */ /* 0x000fe40003f26070 */
[----:B------:R-:W-:-:S04]  /*08a0*/  LOP3.LUT R15, R6, 0x7, RZ, 0xc0, !PT ;  /* 0x00000007060f7812 */ /* 0x000fc800078ec0ff */
[----:B------:R-:W-:-:S07]  /*08b0*/  ISETP.NE.AND P0, PT, R15, RZ, PT ;  /* 0x000000ff0f00720c */ /* 0x000fce0003f05270 */
[----:B------:R-:W-:Y:S06]  /*08c0*/  @!P1 BRA `(.L_x_37) ;  /* 0x0000000000909947 */ /* 0x000fec0003800000 */
[----:B------:R-:W0:Y:S01]  /*08d0*/  LDC.64 R2, c[0x0][0x380] ;  /* 0x0000e000ff027b82 */ /* 0x000e220000000a00 */
[----:B------:R-:W-:-:S04]  /*08e0*/  IMAD R7, R4, R5, R8 ;  /* 0x0000000504077224 */ /* 0x000fc800078e0208 */
[----:B0-----:R-:W-:-:S05]  /*08f0*/  IMAD.WIDE R2, R7, 0x4, R2 ;  /* 0x0000000407027825 */ /* 0x001fca00078e0202 */
[----:B------:R-:W2:Y:S04]  /*0900*/  LDG.E R16, desc[UR6][R2.64] ;  /* 0x0000000602107981 */ /* 0x000ea8000c1e1900 */
[----:B------:R-:W3:Y:S04]  /*0910*/  LDG.E R7, desc[UR6][R2.64+0x4] ;  /* 0x0000040602077981 */ /* 0x000ee8000c1e1900 */
[----:B------:R-:W4:Y:S04]  /*0920*/  LDG.E R9, desc[UR6][R2.64+0x8] ;  /* 0x0000080602097981 */ /* 0x000f28000c1e1900 */
[----:B------:R-:W5:Y:S04]  /*0930*/  LDG.E R10, desc[UR6][R2.64+0xc] ;  /* 0x00000c06020a7981 */ /* 0x000f68000c1e1900 */
[----:B------:R-:W5:Y:S04]  /*0940*/  LDG.E R11, desc[UR6][R2.64+0x10] ;  /* 0x00001006020b7981 */ /* 0x000f68000c1e1900 */
[----:B------:R-:W5:Y:S04]  /*0950*/  LDG.E R12, desc[UR6][R2.64+0x14] ;  /* 0x00001406020c7981 */ /* 0x000f68000c1e1900 */
[----:B------:R-:W5:Y:S04]  /*0960*/  LDG.E R13, desc[UR6][R2.64+0x18] ;  /* 0x00001806020d7981 */ /* 0x000f68000c1e1900 */
[----:B------:R0:W5:Y:S01]  /*0970*/  LDG.E R14, desc[UR6][R2.64+0x1c] ;  /* 0x00001c06020e7981 */ /* 0x000162000c1e1900 */
[----:B------:R-:W-:-:S02]  /*0980*/  IADD3 R8, PT, PT, R8, 0x8, RZ ;  /* 0x0000000808087810 */ /* 0x000fc40007ffe0ff */
[----:B--2---:R-:W-:Y:S02]  /*0990*/  FSETP.NEU.AND P2, PT, R16, RZ, PT ;  /* 0x000000ff1000720b */ /* 0x004fe40003f4d000 */
[----:B---3--:R-:W-:Y:S02]  /*09a0*/  FSETP.NEU.AND P1, PT, R7, RZ, PT ;  /* 0x000000ff0700720b */ /* 0x008fe40003f2d000 */
[----:B------:R-:W-:-:S09]  /*09b0*/  IADD3 R7, PT, PT, R0, 0x1, RZ ;  /* 0x0000000100077810 */ /* 0x000fd20007ffe0ff */
[----:B------:R-:W-:Y:S01]  /*09c0*/  @!P2 IMAD.MOV R7, RZ, RZ, R0 ;  /* 0x000000ffff07a224 */ /* 0x000fe200078e0200 */
[----:B----4-:R-:W-:-:S03]  /*09d0*/  FSETP.NEU.AND P2, PT, R9, RZ, PT ;  /* 0x000000ff0900720b */ /* 0x010fc60003f4d000 */
[C---:B------:R-:W-:Y:S01]  /*09e0*/  VIADD R0, R7.reuse, 0x1 ;  /* 0x0000000107007836 */ /* 0x040fe20000000000 */
[----:B------:R-:W-:Y:S02]  /*09f0*/  @!P1 IADD3 R0, PT, PT, R7, RZ, RZ ;  /* 0x000000ff07009210 */ /* 0x000fe40007ffe0ff */
[----:B-----5:R-:W-:-:S03]  /*0a00*/  FSETP.NEU.AND P1, PT, R10, RZ, PT ;  /* 0x000000ff0a00720b */ /* 0x020fc60003f2d000 */
[----:B------:R-:W-:-:S04]  /*0a10*/  VIADD R7, R0, 0x1 ;  /* 0x0000000100077836 */ /* 0x000fc80000000000 */
[----:B------:R-:W-:Y:S01]  /*0a20*/  @!P2 IMAD.MOV R7, RZ, RZ, R0 ;  /* 0x000000ffff07a224 */ /* 0x000fe200078e0200 */
[----:B------:R-:W-:-:S04]  /*0a30*/  FSETP.NEU.AND P2, PT, R11, RZ, PT ;  /* 0x000000ff0b00720b */ /* 0x000fc80003f4d000 */
[----:B------:R-:W-:Y:S01]  /*0a40*/  IADD3 R0, PT, PT, R7, 0x1, RZ ;  /* 0x0000000107007810 */ /* 0x000fe20007ffe0ff */
[----:B------:R-:W-:Y:S01]  /*0a50*/  @!P1 IMAD.MOV R0, RZ, RZ, R7 ;  /* 0x000000ffff009224 */ /* 0x000fe200078e0207 */
[----:B------:R-:W-:-:S03]  /*0a60*/  FSETP.NEU.AND P1, PT, R12, RZ, PT ;  /* 0x000000ff0c00720b */ /* 0x000fc60003f2d000 */
[----:B0-----:R-:W-:-:S04]  /*0a70*/  VIADD R2, R0, 0x1 ;  /* 0x0000000100027836 */ /* 0x001fc80000000000 */
[----:B------:R-:W-:Y:S02]  /*0a80*/  @!P2 IADD3 R2, PT, PT, R0, RZ, RZ ;  /* 0x000000ff0002a210 */ /* 0x000fe40007ffe0ff */
[----:B------:R-:W-:-:S03]  /*0a90*/  FSETP.NEU.AND P2, PT, R13, RZ, PT ;  /* 0x000000ff0d00720b */ /* 0x000fc60003f4d000 */
[----:B------:R-:W-:Y:S02]  /*0aa0*/  VIADD R0, R2, 0x1 ;  /* 0x0000000102007836 */ /* 0x000fe40000000000 */
[----:B------:R-:W-:Y:S01]  /*0ab0*/  @!P1 IMAD.MOV R0, RZ, RZ, R2 ;  /* 0x000000ffff009224 */ /* 0x000fe200078e0202 */
[----:B------:R-:W-:-:S04]  /*0ac0*/  FSETP.NEU.AND P1, PT, R14, RZ, PT ;  /* 0x000000ff0e00720b */ /* 0x000fc80003f2d000 */
[----:B------:R-:W-:-:S03]  /*0ad0*/  IADD3 R2, PT, PT, R0, 0x1, RZ ;  /* 0x0000000100027810 */ /* 0x000fc60007ffe0ff */
[----:B------:R-:W-:-:S04]  /*0ae0*/  @!P2 IMAD.MOV R2, RZ, RZ, R0 ;  /* 0x000000ffff02a224 */ /* 0x000fc800078e0200 */
[----:B------:R-:W-:Y:S02]  /*0af0*/  VIADD R0, R2, 0x1 ;  /* 0x0000000102007836 */ /* 0x000fe40000000000 */
[----:B------:R-:W-:-:S07]  /*0b00*/  @!P1 IMAD.MOV R0, RZ, RZ, R2 ;  /* 0x000000ffff009224 */ /* 0x000fce00078e0202 */
.L_x_37:
        /* <DEDUP_REMOVED lines=11> */
[----:B------:R-:W5:Y:S01]  /*0bc0*/  LDG.E R10, desc[UR6][R2.64+0xc] ;  /* 0x00000c06020a7981 */ /* 0x000f62000c1e1900 */
[----:B------:R-:W-:-:S02]  /*0bd0*/  IADD3 R8, PT, PT, R8, 0x4, RZ ;  /* 0x0000000408087810 */ /* 0x000fc40007ffe0ff */
[----:B--2---:R-:W-:Y:S02]  /*0be0*/  FSETP.NEU.AND P2, PT, R11, RZ, PT ;  /* 0x000000ff0b00720b */ /* 0x004fe40003f4d000 */
[----:B---3--:R-:W-:Y:S01]  /*0bf0*/  FSETP.NEU.AND P1, PT, R6, RZ, PT ;  /* 0x000000ff0600720b */ /* 0x008fe20003f2d000 */
[----:B------:R-:W-:-:S10]  /*0c00*/  VIADD R6, R0, 0x1 ;  /* 0x0000000100067836 */ /* 0x000fd40000000000 */
[----:B------:R-:W-:Y:S02]  /*0c10*/  @!P2 IADD3 R6, PT, PT, R0, RZ, RZ ;  /* 0x000000ff0006a210 */ /* 0x000fe40007ffe0ff */
[----:B----4-:R-:W-:-:S03]  /*0c20*/  FSETP.NEU.AND P2, PT, R7, RZ, PT ;  /* 0x000000ff0700720b */ /* 0x010fc60003f4d000 */
[----:B------:R-:W-:Y:S02]  /*0c30*/  VIADD R0, R6, 0x1 ;  /* 0x0000000106007836 */ /* 0x000fe40000000000 */
[----:B------:R-:W-:Y:S01]  /*0c40*/  @!P1 IMAD.MOV R0, RZ, RZ, R6 ;  /* 0x000000ffff009224 */ /* 0x000fe200078e0206 */
[----:B-----5:R-:W-:-:S04]  /*0c50*/  FSETP.NEU.AND P1, PT, R10, RZ, PT ;  /* 0x000000ff0a00720b */ /* 0x020fc80003f2d000 */
[----:B------:R-:W-:-:S03]  /*0c60*/  IADD3 R6, PT, PT, R0, 0x1, RZ ;  /* 0x0000000100067810 */ /* 0x000fc60007ffe0ff */
[----:B------:R-:W-:-:S04]  /*0c70*/  @!P2 IMAD.MOV R6, RZ, RZ, R0 ;  /* 0x000000ffff06a224 */ /* 0x000fc800078e0200 */
[----:B------:R-:W-:Y:S02]  /*0c80*/  VIADD R0, R6, 0x1 ;  /* 0x0000000106007836 */ /* 0x000fe40000000000 */
[----:B------:R-:W-:-:S07]  /*0c90*/  @!P1 IMAD.MOV R0, RZ, RZ, R6 ;  /* 0x000000ffff009224 */ /* 0x000fce00078e0206 */
.L_x_38:
[----:B------:R-:W-:Y:S05]  /*0ca0*/  @!P0 BRA `(.L_x_34) ;  /* 0x0000000000348947 */ /* 0x000fea0003800000 */
[----:B------:R-:W0:Y:S01]  /*0cb0*/  LDC.64 R6, c[0x0][0x380] ;  /* 0x0000e000ff067b82 */ /* 0x000e220000000a00 */
[----:B------:R-:W-:Y:S02]  /*0cc0*/  IMAD R5, R4, R5, R8 ;  /* 0x0000000504057224 */ /* 0x000fe400078e0208 */
[----:B------:R-:W-:-:S07]  /*0cd0*/  IMAD.MOV R9, RZ, RZ, -R9 ;  /* 0x000000ffff097224 */ /* 0x000fce00078e0a09 */
.L_x_39:
[----:B0-----:R-:W-:-:S06]  /*0ce0*/  IMAD.WIDE R2, R5, 0x4, R6 ;  /* 0x0000000405027825 */ /* 0x001fcc00078e0206 */
[----:B------:R-:W2:Y:S01]  /*0cf0*/  LDG.E R2, desc[UR6][R2.64] ;  /* 0x0000000602027981 */ /* 0x000ea2000c1e1900 */
[----:B------:R-:W-:Y:S01]  /*0d00*/  IADD3 R9, PT, PT, R9, 0x1, RZ ;  /* 0x0000000109097810 */ /* 0x000fe20007ffe0ff */
[----:B------:R-:W-:Y:S01]  /*0d10*/  VIADD R8, R0, 0x1 ;  /* 0x0000000100087836 */ /* 0x000fe20000000000 */
[----:B------:R-:W-:Y:S02]  /*0d20*/  IADD3 R5, PT, PT, R5, 0x1, RZ ;  /* 0x0000000105057810 */ /* 0x000fe40007ffe0ff */
[----:B------:R-:W-:Y:S02]  /*0d30*/  ISETP.NE.AND P1, PT, R9, RZ, PT ;  /* 0x000000ff0900720c */ /* 0x000fe40003f25270 */
[----:B--2---:R-:W-:-:S13]  /*0d40*/  FSETP.NEU.AND P0, PT, R2, RZ, PT ;  /* 0x000000ff0200720b */ /* 0x004fda0003f0d000 */
[----:B------:R-:W-:-:S04]  /*0d50*/  @!P0 IMAD.MOV R8, RZ, RZ, R0 ;  /* 0x000000ffff088224 */ /* 0x000fc800078e0200 */
[----:B------:R-:W-:Y:S01]  /*0d60*/  IMAD.MOV.U32 R0, RZ, RZ, R8 ;  /* 0x000000ffff007224 */ /* 0x000fe200078e0008 */
[----:B------:R-:W-:Y:S06]  /*0d70*/  @P1 BRA `(.L_x_39) ;  /* 0xfffffffc00d81947 */ /* 0x000fec000383ffff */
.L_x_34:
[----:B------:R-:W0:Y:S02]  /*0d80*/  LDC.64 R2, c[0x0][0x388] ;  /* 0x0000e200ff027b82 */ /* 0x000e240000000a00 */
[----:B0-----:R-:W-:-:S05]  /*0d90*/  IMAD.WIDE.U32 R4, R4, 0x4, R2 ;  /* 0x0000000404047825 */ /* 0x001fca00078e0002 */
[----:B------:R-:W-:Y:S01]  /*0da0*/  STG.E desc[UR6][R4.64+0x4], R0 ;  /* 0x0000040004007986 */ /* 0x000fe2000c101906 */
[----:B------:R-:W-:Y:S05]  /*0db0*/  EXIT ;  /* 0x000000000000794d */ /* 0x000fea0003800000 */
.L_x_40:
        /* <DEDUP_REMOVED lines=12> */
.L_x_42:


//--------------------- .nv.global.init           --------------------------
	.section	.nv.global.init,"aw",@progbits
.nv.global.init:
	.type		$str,@object
	.size		$str,(.L_0 - $str)
$str:
        /*0000*/ 	.byte	0x5b, 0x25, 0x64, 0x5d, 0x25, 0x64, 0x20, 0x25, 0x64, 0x20, 0x3a, 0x20, 0x25, 0x66, 0x0a, 0x00
.L_0:


//--------------------- .nv.shared._Z20store_nonzero_by_rowIfLi5EEvPT_PiS2_S1_ii --------------------------
	.section	.nv.shared._Z20store_nonzero_by_rowIfLi5EEvPT_PiS2_S1_ii,"aw",@nobits
	.sectionflags	@""
	.align	4
.nv.shared._Z20store_nonzero_by_rowIfLi5EEvPT_PiS2_S1_ii:
	.zero		1044


//--------------------- .nv.shared.reserved.0     --------------------------
	.section	.nv.shared.reserved.0,"aw",@nobits
	.weak		__nv_reservedSMEM_offset_0_alias
	.size		__nv_reservedSMEM_offset_0_alias, 0, 64
	.other		__nv_reservedSMEM_offset_0_alias,@"STO_CUDA_RESERVED_SHARED STV_DEFAULT"
__nv_reservedSMEM_offset_0_alias:
	.zero		0
	.zero		64


//--------------------- .nv.constant0._Z20store_nonzero_by_rowIfLi5EEvPT_PiS2_S1_ii --------------------------
	.section	.nv.constant0._Z20store_nonzero_by_rowIfLi5EEvPT_PiS2_S1_ii,"a",@progbits
	.sectionflags	@""
	.align	4
.nv.constant0._Z20store_nonzero_by_rowIfLi5EEvPT_PiS2_S1_ii:
	.zero		936


//--------------------- .nv.constant0._Z22get_num_nonzero_by_rowIfEvPT_Piii --------------------------
	.section	.nv.constant0._Z22get_num_nonzero_by_rowIfEvPT_Piii,"a",@progbits
	.sectionflags	@""
	.align	4
.nv.constant0._Z22get_num_nonzero_by_rowIfEvPT_Piii:
	.zero		920


//--------------------- SYMBOLS --------------------------

	.type		.nv.reservedSmem.offset0,@object
	.size		.nv.reservedSmem.offset0,0x4
	.type		.nv.reservedSmem.cap,@object
	.size		.nv.reservedSmem.cap,0x4
	.type		vprintf,@function
